# CuTe-DSL kernel — source=cudnn_frontend_dsl family=gemm_amax
# config = {"ab_dtype": "Float8E4M3FN", "sf_vec": 16, "d_dtype": "BFloat16", "mma_mn": [128, 256], "cluster_mn": [1, 1]}


// ===== COMPILED SASS (sm_100a) =====

	.target	sm_100a

	.elftype	@"ET_EXEC"


//--------------------- .note.nv.tkinfo           --------------------------
	.section	.note.nv.tkinfo,"",@"SHT_NOTE"
	.sectionflags	@"SHF_NOTE_NV_TKINFO"
	.tkinfo
        /*0018*/ 	.word	0x00000081
        /*0030*/ 	.string	""
        /*0030*/ 	.string	"ptxas"
        /*0030*/ 	.string	"Cuda compilation tools, release 12.9, V12.9.83"
        /*0030*/ 	.string	"Build system must define TOOLS_VERSION_EXTENDED"
        /*0030*/ 	.string	"-O 3 -arch sm_100a "



//--------------------- .note.nv.cuver            --------------------------
	.section	.note.nv.cuver,"",@"SHT_NOTE"
	.sectionflags	@"SHF_NOTE_NV_CUVER"
        /*0018*/ 	.short	0x0001
        /*001a*/ 	.short	0x0064
        /*001c*/ 	.short	0x0001
        /*001e*/ 	.short	0x0000
        /*0020*/ 	.short	0x0001
        /*0022*/ 	.short	0x0000


//--------------------- .nv.info                  --------------------------
	.section	.nv.info,"",@"SHT_CUDA_INFO"
	.align	4


	//----- nvinfo : EIATTR_REGCOUNT
	.align		4
        /*0000*/ 	.byte	0x04, 0x2f
        /*0002*/ 	.short	(.L_4 - .L_3)
	.align		4
.L_3:
        /*0004*/ 	.word	index@(kernel_cutlass_kernel_cudnngemm_amaxdense_blockscaled_gemm_persistent_amaxSm100BlockScaledPersistentDenseGemmKernel_object_at__TiledMMA_ThrLayoutVMNK11110000_PermutationMNK____MMAAtom_Thr_0)
        /*0008*/ 	.word	0x0000003a


	//----- nvinfo : EIATTR_FRAME_SIZE
	.align		4
.L_4:
        /*000c*/ 	.byte	0x04, 0x11
        /*000e*/ 	.short	(.L_6 - .L_5)
	.align		4
.L_5:
        /*0010*/ 	.word	index@($__internal_2_$__cuda_sm10x_tcgen05_guardrail_trap_unallocated_columns_being_dealloced)
        /*0014*/ 	.word	0x00000000


	//----- nvinfo : EIATTR_FRAME_SIZE
	.align		4
.L_6:
        /*0018*/ 	.byte	0x04, 0x11
        /*001a*/ 	.short	(.L_8 - .L_7)
	.align		4
.L_7:
        /*001c*/ 	.word	index@($__internal_1_$__cuda_sm10x_tcgen05_guardrail_trap_phase_invalid_during_alloc)
        /*0020*/ 	.word	0x00000000


	//----- nvinfo : EIATTR_FRAME_SIZE
	.align		4
.L_8:
        /*0024*/ 	.byte	0x04, 0x11
        /*0026*/ 	.short	(.L_10 - .L_9)
	.align		4
.L_9:
        /*0028*/ 	.word	index@($__internal_0_$__cuda_sm10x_tcgen05_guardrail_trap_col_being_dealloced_not_returned_by_alloc)
        /*002c*/ 	.word	0x00000000


	//----- nvinfo : EIATTR_FRAME_SIZE
	.align		4
.L_10:
        /*0030*/ 	.byte	0x04, 0x11
        /*0032*/ 	.short	(.L_12 - .L_11)
	.align		4
.L_11:
        /*0034*/ 	.word	index@(kernel_cutlass_kernel_cudnngemm_amaxdense_blockscaled_gemm_persistent_amaxSm100BlockScaledPersistentDenseGemmKernel_object_at__TiledMMA_ThrLayoutVMNK11110000_PermutationMNK____MMAAtom_Thr_0)
        /*0038*/ 	.word	0x00000000


	//----- nvinfo : EIATTR_MIN_STACK_SIZE
	.align		4
.L_12:
        /*003c*/ 	.byte	0x04, 0x12
        /*003e*/ 	.short	(.L_14 - .L_13)
	.align		4
.L_13:
        /*0040*/ 	.word	index@(kernel_cutlass_kernel_cudnngemm_amaxdense_blockscaled_gemm_persistent_amaxSm100BlockScaledPersistentDenseGemmKernel_object_at__TiledMMA_ThrLayoutVMNK11110000_PermutationMNK____MMAAtom_Thr_0)
        /*0044*/ 	.word	0x00000000
.L_14:


//--------------------- .nv.info.kernel_cutlass_kernel_cudnngemm_amaxdense_blockscaled_gemm_persistent_amaxSm100BlockScaledPersistentDenseGemmKernel_object_at__TiledMMA_ThrLayoutVMNK11110000_PermutationMNK____MMAAtom_Thr_0 --------------------------
	.section	.nv.info.kernel_cutlass_kernel_cudnngemm_amaxdense_blockscaled_gemm_persistent_amaxSm100BlockScaledPersistentDenseGemmKernel_object_at__TiledMMA_ThrLayoutVMNK11110000_PermutationMNK____MMAAtom_Thr_0,"",@"SHT_CUDA_INFO"
	.sectionflags	@""
	.align	4


	//----- nvinfo : EIATTR_CUDA_API_VERSION
	.align		4
        /*0000*/ 	.byte	0x04, 0x37
        /*0002*/ 	.short	(.L_16 - .L_15)
.L_15:
        /*0004*/ 	.word	0x00000081


	//----- nvinfo : EIATTR_KPARAM_INFO
	.align		4
.L_16:
        /*0008*/ 	.byte	0x04, 0x17
        /*000a*/ 	.short	(.L_18 - .L_17)
.L_17:
        /*000c*/ 	.word	0x00000000
        /*0010*/ 	.short	0x000a
        /*0012*/ 	.short	0x02e0
        /*0014*/ 	.byte	0x00, 0xf0, 0x31, 0x00


	//----- nvinfo : EIATTR_KPARAM_INFO
	.align		4
.L_18:
        /*0018*/ 	.byte	0x04, 0x17
        /*001a*/ 	.short	(.L_20 - .L_19)
.L_19:
        /*001c*/ 	.word	0x00000000
        /*0020*/ 	.short	0x0009
        /*0022*/ 	.short	0x02d4
        /*0024*/ 	.byte	0x00, 0xf0, 0x31, 0x00


	//----- nvinfo : EIATTR_KPARAM_INFO
	.align		4
.L_20:
        /*0028*/ 	.byte	0x04, 0x17
        /*002a*/ 	.short	(.L_22 - .L_21)
.L_21:
        /*002c*/ 	.word	0x00000000
        /*0030*/ 	.short	0x0008
        /*0032*/ 	.short	0x02c8
        /*0034*/ 	.byte	0x00, 0xf0, 0x31, 0x00


	//----- nvinfo : EIATTR_KPARAM_INFO
	.align		4
.L_22:
        /*0038*/ 	.byte	0x04, 0x17
        /*003a*/ 	.short	(.L_24 - .L_23)
.L_23:
        /*003c*/ 	.word	0x00000000
        /*0040*/ 	.short	0x0007
        /*0042*/ 	.short	0x02c0
        /*0044*/ 	.byte	0x00, 0xf0, 0x21, 0x00


	//----- nvinfo : EIATTR_KPARAM_INFO
	.align		4
.L_24:
        /*0048*/ 	.byte	0x04, 0x17
        /*004a*/ 	.short	(.L_26 - .L_25)
.L_25:
        /*004c*/ 	.word	0x00000000
        /*0050*/ 	.short	0x0006
        /*0052*/ 	.short	0x0240
        /*0054*/ 	.byte	0x00, 0xf0, 0x01, 0x02


	//----- nvinfo : EIATTR_KPARAM_INFO
	.align		4
.L_26:
        /*0058*/ 	.byte	0x04, 0x17
        /*005a*/ 	.short	(.L_28 - .L_27)
.L_27:
        /*005c*/ 	.word	0x00000000
        /*0060*/ 	.short	0x0005
        /*0062*/ 	.short	0x01c0
        /*0064*/ 	.byte	0x00, 0xf0, 0x01, 0x02


	//----- nvinfo : EIATTR_KPARAM_INFO
	.align		4
.L_28:
        /*0068*/ 	.byte	0x04, 0x17
        /*006a*/ 	.short	(.L_30 - .L_29)
.L_29:
        /*006c*/ 	.word	0x00000000
        /*0070*/ 	.short	0x0004
        /*0072*/ 	.short	0x0140
        /*0074*/ 	.byte	0x00, 0xf0, 0x01, 0x02


	//----- nvinfo : EIATTR_KPARAM_INFO
	.align		4
.L_30:
        /*0078*/ 	.byte	0x04, 0x17
        /*007a*/ 	.short	(.L_32 - .L_31)
.L_31:
        /*007c*/ 	.word	0x00000000
        /*0080*/ 	.short	0x0003
        /*0082*/ 	.short	0x00c0
        /*0084*/ 	.byte	0x00, 0xf0, 0x01, 0x02


	//----- nvinfo : EIATTR_KPARAM_INFO
	.align		4
.L_32:
        /*0088*/ 	.byte	0x04, 0x17
        /*008a*/ 	.short	(.L_34 - .L_33)
.L_33:
        /*008c*/ 	.word	0x00000000
        /*0090*/ 	.short	0x0002
        /*0092*/ 	.short	0x0040
        /*0094*/ 	.byte	0x00, 0xf0, 0x01, 0x02


	//----- nvinfo : EIATTR_KPARAM_INFO
	.align		4
.L_34:
        /*0098*/ 	.byte	0x04, 0x17
        /*009a*/ 	.short	(.L_36 - .L_35)
.L_35:
        /*009c*/ 	.word	0x00000000
        /*00a0*/ 	.short	0x0001
        /*00a2*/ 	.short	0x000c
        /*00a4*/ 	.byte	0x00, 0xf0, 0x31, 0x00


	//----- nvinfo : EIATTR_KPARAM_INFO
	.align		4
.L_36:
        /*00a8*/ 	.byte	0x04, 0x17
        /*00aa*/ 	.short	(.L_38 - .L_37)
.L_37:
        /*00ac*/ 	.word	0x00000000
        /*00b0*/ 	.short	0x0000
        /*00b2*/ 	.short	0x0000
        /*00b4*/ 	.byte	0x00, 0xf0, 0x31, 0x00


	//----- nvinfo : EIATTR_AT_ENTRY_FRAGMENTS
	.align		4
.L_38:
        /*00b8*/ 	.byte	0x04, 0x4f
        /*00ba*/ 	.short	(.L_40 - .L_39)


	//   ....[0]....
.L_39:
        /*00bc*/ 	.word	0x00000004


	//----- nvinfo : EIATTR_RESERVED_SMEM_USED
	.align		4
.L_40:
        /*00c0*/ 	.byte	0x01, 0x41
	.zero		2


	//----- nvinfo : EIATTR_SPARSE_MMA_MASK
	.align		4
        /*00c4*/ 	.byte	0x03, 0x50
        /*00c6*/ 	.short	0x0000


	//----- nvinfo : EIATTR_TCGEN05_1CTA_USED
	.align		4
        /*00c8*/ 	.byte	0x01, 0x51
	.zero		2


	//----- nvinfo : EIATTR_MAXREG_COUNT
	.align		4
        /*00cc*/ 	.byte	0x03, 0x1b
        /*00ce*/ 	.short	0x00ff


	//----- nvinfo : EIATTR_NUM_BARRIERS
	.align		4
        /*00d0*/ 	.byte	0x02, 0x4c
        /*00d2*/ 	.byte	0x04
	.zero		1


	//----- nvinfo : EIATTR_INT_WARP_WIDE_INSTR_OFFSETS
	.align		4
        /*00d4*/ 	.byte	0x04, 0x31
        /*00d6*/ 	.short	(.L_42 - .L_41)


	//   ....[0]....
.L_41:
        /*00d8*/ 	.word	0x00002a20


	//   ....[1]....
        /*00dc*/ 	.word	0x00002a50


	//----- nvinfo : EIATTR_COOP_GROUP_MASK_REGIDS
	.align		4
.L_42:
        /*00e0*/ 	.byte	0x04, 0x29
        /*00e2*/ 	.short	(.L_44 - .L_43)


	//   ....[0]....
.L_43:
        /*00e4*/ 	.word	0xffffffff


	//   ....[1]....
        /*00e8*/ 	.word	0xffffffff


	//   ....[2]....
        /*00ec*/ 	.word	0xffffffff


	//   ....[3]....
        /*00f0*/ 	.word	0xffffffff


	//   ....[4]....
        /*00f4*/ 	.word	0xffffffff


	//----- nvinfo : EIATTR_COOP_GROUP_INSTR_OFFSETS
	.align		4
.L_44:
        /*00f8*/ 	.byte	0x04, 0x28
        /*00fa*/ 	.short	(.L_46 - .L_45)


	//   ....[0]....
.L_45:
        /*00fc*/ 	.word	0x000018e0


	//   ....[1]....
        /*0100*/ 	.word	0x00001ba0


	//   ....[2]....
        /*0104*/ 	.word	0x00002580


	//   ....[3]....
        /*0108*/ 	.word	0x000028f0


	//   ....[4]....
        /*010c*/ 	.word	0x00002b00


	//----- nvinfo : EIATTR_VRC_CTA_INIT_COUNT
	.align		4
.L_46:
        /*0110*/ 	.byte	0x02, 0x4a
        /*0112*/ 	.byte	0x80
	.zero		1


	//----- nvinfo : EIATTR_MBARRIER_INSTR_OFFSETS
	.align		4
        /*0114*/ 	.byte	0x04, 0x39
        /*0116*/ 	.short	(.L_48 - .L_47)


	//   ....[0]....
.L_47:
        /*0118*/ 	.word	0x00000290
        /*011c*/ 	.word	0x000000ff
        /*0120*/ 	.word	0x00000000
        /*0124*/ 	.short	0x0100
        /*0126*/ 	.byte	0x05
	.zero		1


	//   ....[1]....
        /*0128*/ 	.word	0x000002a0
        /*012c*/ 	.word	0x000000ff
        /*0130*/ 	.word	0x00000008
        /*0134*/ 	.short	0x0100
        /*0136*/ 	.byte	0x05
	.zero		1


	//   ....[2]....
        /*0138*/ 	.word	0x000002b0
        /*013c*/ 	.word	0x000000ff
        /*0140*/ 	.word	0x00000010
        /*0144*/ 	.short	0x0100
        /*0146*/ 	.byte	0x05
	.zero		1


	//   ....[3]....
        /*0148*/ 	.word	0x000002c0
        /*014c*/ 	.word	0x000000ff
        /*0150*/ 	.word	0x00000018
        /*0154*/ 	.short	0x0100
        /*0156*/ 	.byte	0x05
	.zero		1


	//   ....[4]....
        /*0158*/ 	.word	0x000002d0
        /*015c*/ 	.word	0x000000ff
        /*0160*/ 	.word	0x00000020
        /*0164*/ 	.short	0x0100
        /*0166*/ 	.byte	0x05
	.zero		1


	//   ....[5]....
        /*0168*/ 	.word	0x000002e0
        /*016c*/ 	.word	0x000000ff
        /*0170*/ 	.word	0x00000028
        /*0174*/ 	.short	0x0100
        /*0176*/ 	.byte	0x05
	.zero		1


	//   ....[6]....
        /*0178*/ 	.word	0x000002f0
        /*017c*/ 	.word	0x000000ff
        /*0180*/ 	.word	0x00000030
        /*0184*/ 	.short	0x0100
        /*0186*/ 	.byte	0x05
	.zero		1


	//   ....[7]....
        /*0188*/ 	.word	0x00000300
        /*018c*/ 	.word	0x000000ff
        /*0190*/ 	.word	0x00000038
        /*0194*/ 	.short	0x0100
        /*0196*/ 	.byte	0x05
	.zero		1


	//   ....[8]....
        /*0198*/ 	.word	0x00000440
        /*019c*/ 	.word	0x000000ff
        /*01a0*/ 	.word	0x00000040
        /*01a4*/ 	.short	0x0100
        /*01a6*/ 	.byte	0x06
	.zero		1


	//   ....[9]....
        /*01a8*/ 	.word	0x00000450
        /*01ac*/ 	.word	0x000000ff
        /*01b0*/ 	.word	0x00000048
        /*01b4*/ 	.short	0x0100
        /*01b6*/ 	.byte	0x06
	.zero		1


	//   ....[10]....
        /*01b8*/ 	.word	0x00000800
        /*01bc*/ 	.word	0x000000ff
        /*01c0*/ 	.word	0x00000020
        /*01c4*/ 	.short	0x010a
        /*01c6*/ 	.byte	0x06
	.zero		1


	//   ....[11]....
        /*01c8*/ 	.word	0x000009e0
        /*01cc*/ 	.word	0x000000ff
        /*01d0*/ 	.word	0x00000020
        /*01d4*/ 	.short	0x010a
        /*01d6*/ 	.byte	0x19
	.zero		1


	//   ....[12]....
        /*01d8*/ 	.word	0x00000b40
        /*01dc*/ 	.word	0x000000ff
        /*01e0*/ 	.word	0x00000020
        /*01e4*/ 	.short	0x010a
        /*01e6*/ 	.byte	0x1d
	.zero		1


	//   ....[13]....
        /*01e8*/ 	.word	0x00000e40
        /*01ec*/ 	.word	0x000000ff
        /*01f0*/ 	.word	0x00000020
        /*01f4*/ 	.short	0x010a
        /*01f6*/ 	.byte	0x04
	.zero		1


	//   ....[14]....
        /*01f8*/ 	.word	0x00001380
        /*01fc*/ 	.word	0x000000ff
        /*0200*/ 	.word	0x00000000
        /*0204*/ 	.short	0x010a
        /*0206*/ 	.byte	0x11
	.zero		1


	//   ....[15]....
        /*0208*/ 	.word	0x00001390
        /*020c*/ 	.word	0x000000ff
        /*0210*/ 	.word	0x00000048
        /*0214*/ 	.short	0x010a
        /*0216*/ 	.byte	0x0c
	.zero		1


	//   ....[16]....
        /*0218*/ 	.word	0x00001600
        /*021c*/ 	.word	0x000000ff
        /*0220*/ 	.word	0x00000000
        /*0224*/ 	.short	0x010a
        /*0226*/ 	.byte	0x11
	.zero		1


	//   ....[17]....
        /*0228*/ 	.word	0x00001780
        /*022c*/ 	.word	0x000000ff
        /*0230*/ 	.word	0x00000000
        /*0234*/ 	.short	0x010a
        /*0236*/ 	.byte	0x11
	.zero		1


	//   ....[18]....
        /*0238*/ 	.word	0x00001880
        /*023c*/ 	.word	0x00000009
        /*0240*/ 	.word	0x00000048
        /*0244*/ 	.short	0x010a
        /*0246*/ 	.byte	0xff
	.zero		1


	//   ....[19]....
        /*0248*/ 	.word	0x000020f0
        /*024c*/ 	.word	0x00000005
        /*0250*/ 	.word	0x00000040
        /*0254*/ 	.short	0x010a
        /*0256*/ 	.byte	0xff
	.zero		1


	//   ....[20]....
        /*0258*/ 	.word	0x000026f0
        /*025c*/ 	.word	0x000000ff
        /*0260*/ 	.word	0x00000048
        /*0264*/ 	.short	0x0101
        /*0266*/ 	.byte	0x07
	.zero		1


	//   ....[21]....
        /*0268*/ 	.word	0x00002b60
        /*026c*/ 	.word	0x00000000
        /*0270*/ 	.word	0x00000020
        /*0274*/ 	.short	0x010a
        /*0276*/ 	.byte	0xff
	.zero		1


	//   ....[22]....
        /*0278*/ 	.word	0x00002be0
        /*027c*/ 	.word	0x00000000
        /*0280*/ 	.word	0x00000020
        /*0284*/ 	.short	0x010a
        /*0286*/ 	.byte	0xff
	.zero		1


	//   ....[23]....
        /*0288*/ 	.word	0x00002c60
        /*028c*/ 	.word	0x00000000
        /*0290*/ 	.word	0x00000048
        /*0294*/ 	.short	0x010a
        /*0296*/ 	.byte	0xff
	.zero		1


	//   ....[24]....
        /*0298*/ 	.word	0x00002ce0
        /*029c*/ 	.word	0x00000000
        /*02a0*/ 	.word	0x00000000
        /*02a4*/ 	.short	0x010a
        /*02a6*/ 	.byte	0xff
	.zero		1


	//   ....[25]....
        /*02a8*/ 	.word	0x00002d40
        /*02ac*/ 	.word	0x00000009
        /*02b0*/ 	.word	0x00000048
        /*02b4*/ 	.short	0x010a
        /*02b6*/ 	.byte	0xff
	.zero		1


	//   ....[26]....
        /*02b8*/ 	.word	0x00002db0
        /*02bc*/ 	.word	0x00000005
        /*02c0*/ 	.word	0x00000040
        /*02c4*/ 	.short	0x010a
        /*02c6*/ 	.byte	0xff
	.zero		1


	//----- nvinfo : EIATTR_NUM_MBARRIERS
	.align		4
.L_48:
        /*02c8*/ 	.byte	0x03, 0x38
        /*02ca*/ 	.short	0x000a


	//----- nvinfo : EIATTR_EXIT_INSTR_OFFSETS
	.align		4
        /*02cc*/ 	.byte	0x04, 0x1c
        /*02ce*/ 	.short	(.L_50 - .L_49)


	//   ....[0]....
.L_49:
        /*02d0*/ 	.word	0x000018b0


	//   ....[1]....
        /*02d4*/ 	.word	0x00002b20


	//----- nvinfo : EIATTR_REQNTID
	.align		4
.L_50:
        /*02d8*/ 	.byte	0x04, 0x10
        /*02da*/ 	.short	(.L_52 - .L_51)
.L_51:
        /*02dc*/ 	.word	0x000000c0
        /*02e0*/ 	.word	0x00000001
        /*02e4*/ 	.word	0x00000001


	//----- nvinfo : EIATTR_CRS_STACK_SIZE
	.align		4
.L_52:
        /*02e8*/ 	.byte	0x04, 0x1e
        /*02ea*/ 	.short	(.L_54 - .L_53)
.L_53:
        /*02ec*/ 	.word	0x00000000


	//----- nvinfo : EIATTR_CBANK_PARAM_SIZE
	.align		4
.L_54:
        /*02f0*/ 	.byte	0x03, 0x19
        /*02f2*/ 	.short	0x02ec


	//----- nvinfo : EIATTR_PARAM_CBANK
	.align		4
        /*02f4*/ 	.byte	0x04, 0x0a
        /*02f6*/ 	.short	(.L_56 - .L_55)
	.align		4
.L_55:
        /*02f8*/ 	.word	index@(.nv.constant0.kernel_cutlass_kernel_cudnngemm_amaxdense_blockscaled_gemm_persistent_amaxSm100BlockScaledPersistentDenseGemmKernel_object_at__TiledMMA_ThrLayoutVMNK11110000_PermutationMNK____MMAAtom_Thr_0)
        /*02fc*/ 	.short	0x0380
        /*02fe*/ 	.short	0x02ec


	//----- nvinfo : EIATTR_SW_WAR
	.align		4
.L_56:
        /*0300*/ 	.byte	0x04, 0x36
        /*0302*/ 	.short	(.L_58 - .L_57)
.L_57:
        /*0304*/ 	.word	0x00000008
.L_58:


//--------------------- .nv.compat                --------------------------
	.section	.nv.compat,"",@"SHT_CUDA_COMPAT_INFO"
	.align	4
        /*0000*/ 	.byte	0x02, 0x02, 0x02, 0x00, 0x02, 0x05, 0x05, 0x00, 0x02, 0x03, 0x01, 0x00, 0x02, 0x06, 0x01, 0x00


//--------------------- .nv.callgraph             --------------------------
	.section	.nv.callgraph,"",@"SHT_CUDA_CALLGRAPH"
	.align	4
	.sectionentsize	8
	.align		4
        /*0000*/ 	.word	0x00000000
	.align		4
        /*0004*/ 	.word	0xffffffff
	.align		4
        /*0008*/ 	.word	0x00000000
	.align		4
        /*000c*/ 	.word	0xfffffffe
	.align		4
        /*0010*/ 	.word	0x00000000
	.align		4
        /*0014*/ 	.word	0xfffffffd
	.align		4
        /*0018*/ 	.word	0x00000000
	.align		4
        /*001c*/ 	.word	0xfffffffc


//--------------------- .text.kernel_cutlass_kernel_cudnngemm_amaxdense_blockscaled_gemm_persistent_amaxSm100BlockScaledPersistentDenseGemmKernel_object_at__TiledMMA_ThrLayoutVMNK11110000_PermutationMNK____MMAAtom_Thr_0 --------------------------
	.section	.text.kernel_cutlass_kernel_cudnngemm_amaxdense_blockscaled_gemm_persistent_amaxSm100BlockScaledPersistentDenseGemmKernel_object_at__TiledMMA_ThrLayoutVMNK11110000_PermutationMNK____MMAAtom_Thr_0,"ax",@progbits
	.align	128
        .global         kernel_cutlass_kernel_cudnngemm_amaxdense_blockscaled_gemm_persistent_amaxSm100BlockScaledPersistentDenseGemmKernel_object_at__TiledMMA_ThrLayoutVMNK11110000_PermutationMNK____MMAAtom_Thr_0
        .type           kernel_cutlass_kernel_cudnngemm_amaxdense_blockscaled_gemm_persistent_amaxSm100BlockScaledPersistentDenseGemmKernel_object_at__TiledMMA_ThrLayoutVMNK11110000_PermutationMNK____MMAAtom_Thr_0,@function
        .size           kernel_cutlass_kernel_cudnngemm_amaxdense_blockscaled_gemm_persistent_amaxSm100BlockScaledPersistentDenseGemmKernel_object_at__TiledMMA_ThrLayoutVMNK11110000_PermutationMNK____MMAAtom_Thr_0,(.L_x_45 - kernel_cutlass_kernel_cudnngemm_amaxdense_blockscaled_gemm_persistent_amaxSm100BlockScaledPersistentDenseGemmKernel_object_at__TiledMMA_ThrLayoutVMNK11110000_PermutationMNK____MMAAtom_Thr_0)
        .other          kernel_cutlass_kernel_cudnngemm_amaxdense_blockscaled_gemm_persistent_amaxSm100BlockScaledPersistentDenseGemmKernel_object_at__TiledMMA_ThrLayoutVMNK11110000_PermutationMNK____MMAAtom_Thr_0,@"STO_CUDA_ENTRY STV_DEFAULT"
kernel_cutlass_kernel_cudnngemm_amaxdense_blockscaled_gemm_persistent_amaxSm100BlockScaledPersistentDenseGemmKernel_object_at__TiledMMA_ThrLayoutVMNK11110000_PermutationMNK____MMAAtom_Thr_0:
.text.kernel_cutlass_kernel_cudnngemm_amaxdense_blockscaled_gemm_persistent_amaxSm100BlockScaledPersistentDenseGemmKernel_object_at__TiledMMA_ThrLayoutVMNK11110000_PermutationMNK____MMAAtom_Thr_0:
[----:B------:R-:W1:Y:S01]  /*0000*/  LDC R1, c[0x0][0x37c] ;  /* 0x0000df00ff017b82 */ /* 0x000e620000000800 */
[----:B------:R-:W2:Y:S01]  /*0010*/  S2R R3, SR_TID.X ;  /* 0x0000000000037919 */ /* 0x000ea20000002100 */
[----:B------:R-:W3:Y:S01]  /*0020*/  LDCU.U8 UR5, c[0x0][0x382] ;  /* 0x00007040ff0577ac */ /* 0x000ee20008000000 */
[----:B------:R-:W4:Y:S01]  /*0030*/  LDCU.U8 UR4, c[0x0][0x381] ;  /* 0x00007020ff0477ac */ /* 0x000f220008000000 */
[----:B---3--:R-:W-:Y:S02]  /*0040*/  ULOP3.LUT UR5, UR5, 0x1, URZ, 0xc0, !UPT ;  /* 0x0000000105057892 */ /* 0x008fe4000f8ec0ff */
[----:B----4-:R-:W-:Y:S02]  /*0050*/  ULOP3.LUT UR4, UR4, 0x1, URZ, 0xc0, !UPT ;  /* 0x0000000104047892 */ /* 0x010fe4000f8ec0ff */
[----:B------:R-:W-:Y:S02]  /*0060*/  UISETP.NE.U32.AND UP6, UPT, UR5, 0x1, UPT ;  /* 0x000000010500788c */ /* 0x000fe4000bfc5070 */
[----:B------:R-:W-:Y:S01]  /*0070*/  UISETP.NE.U32.AND UP5, UPT, UR4, 0x1, UPT ;  /* 0x000000010400788c */ /* 0x000fe2000bfa5070 */
[----:B--2---:R-:W-:-:S04]  /*0080*/  SHF.R.U32.HI R5, RZ, 0x5, R3 ;  /* 0x00000005ff057819 */ /* 0x004fc80000011603 */
[----:B------:R-:W-:-:S13]  /*0090*/  ISETP.NE.AND P1, PT, R5, 0x5, PT ;  /* 0x000000050500780c */ /* 0x000fda0003f25270 */
[----:B-1----:R-:W-:Y:S05]  /*00a0*/  @P1 BRA `(.L_x_0) ;  /* 0x0000000000481947 */ /* 0x002fea0003800000 */
[----:B------:R-:W1:Y:S02]  /*00b0*/  LDCU.64 UR4, c[0x0][0x348] ;  /* 0x00006900ff0477ac */ /* 0x000e640008000a00 */
[----:B-1----:R-:W-:Y:S02]  /*00c0*/  UIADD3 UR12, UP4, UPT, UR4, 0x40, URZ ;  /* 0x00000040040c7890 */ /* 0x002fe4000ff9e0ff */
[----:B------:R-:W-:Y:S02]  /*00d0*/  UIADD3 UR10, UP3, UPT, UR4, 0xc0, URZ ;  /* 0x000000c0040a7890 */ /* 0x000fe4000ff7e0ff */
[----:B------:R-:W-:Y:S02]  /*00e0*/  UIADD3 UR8, UP2, UPT, UR4, 0x140, URZ ;  /* 0x0000014004087890 */ /* 0x000fe4000ff5e0ff */
[----:B------:R-:W-:Y:S02]  /*00f0*/  UIADD3 UR6, UP1, UPT, UR4, 0x1c0, URZ ;  /* 0x000001c004067890 */ /* 0x000fe4000ff3e0ff */
[----:B------:R-:W-:-:S02]  /*0100*/  UIADD3 UR4, UP0, UPT, UR4, 0x240, URZ ;  /* 0x0000024004047890 */ /* 0x000fc4000ff1e0ff */
[----:B------:R-:W-:Y:S02]  /*0110*/  UIADD3.X UR13, UPT, UPT, URZ, UR5, URZ, UP4, !UPT ;  /* 0x00000005ff0d7290 */ /* 0x000fe4000a7fe4ff */
[----:B------:R-:W-:Y:S02]  /*0120*/  UIADD3.X UR11, UPT, UPT, URZ, UR5, URZ, UP3, !UPT ;  /* 0x00000005ff0b7290 */ /* 0x000fe40009ffe4ff */
[----:B------:R-:W-:Y:S02]  /*0130*/  UIADD3.X UR9, UPT, UPT, URZ, UR5, URZ, UP2, !UPT ;  /* 0x00000005ff097290 */ /* 0x000fe400097fe4ff */
[----:B------:R-:W-:Y:S02]  /*0140*/  UIADD3.X UR7, UPT, UPT, URZ, UR5, URZ, UP1, !UPT ;  /* 0x00000005ff077290 */ /* 0x000fe40008ffe4ff */
[----:B------:R-:W-:Y:S01]  /*0150*/  UIADD3.X UR5, UPT, UPT, URZ, UR5, URZ, UP0, !UPT ;  /* 0x00000005ff057290 */ /* 0x000fe200087fe4ff */
[----:B------:R1:W-:Y:S02]  /*0160*/  UTMACCTL.PF [UR12] ;  /* 0x000000000c0079b9 */ /* 0x0003e40008040000 */
[----:B------:R1:W-:Y:S02]  /*0170*/  UTMACCTL.PF [UR10] ;  /* 0x000000000a0079b9 */ /* 0x0003e40008040000 */
[----:B------:R1:W-:Y:S02]  /*0180*/  UTMACCTL.PF [UR8] ;  /* 0x00000000080079b9 */ /* 0x0003e40008040000 */
[----:B------:R1:W-:Y:S02]  /*0190*/  UTMACCTL.PF [UR6] ;  /* 0x00000000060079b9 */ /* 0x0003e40008040000 */
[----:B------:R1:W-:Y:S01]  /*01a0*/  UTMACCTL.PF [UR4] ;  /* 0x00000000040079b9 */ /* 0x0003e20008040000 */
[----:B------:R-:W-:Y:S01]  /*01b0*/  UPLOP3.LUT UP4, UPT, UPT, UPT, UPT, 0x40, 0x4 ;  /* 0x000000000004789c */ /* 0x000fe20003f8e870 */
[----:B-1----:R-:W-:Y:S10]  /*01c0*/  BRA `(.L_x_1) ;  /* 0x0000000000547947 */ /* 0x002ff40003800000 */
.L_x_0:
[----:B------:R-:W-:Y:S01]  /*01d0*/  ISETP.NE.AND P0, PT, R5, RZ, PT ;  /* 0x000000ff0500720c */ /* 0x000fe20003f05270 */
[----:B------:R-:W-:-:S12]  /*01e0*/  UPLOP3.LUT UP4, UPT, UPT, UPT, UPT, 0x40, 0x4 ;  /* 0x000000000004789c */ /* 0x000fd80003f8e870 */
[----:B------:R-:W-:Y:S05]  /*01f0*/  @P0 BRA `(.L_x_1) ;  /* 0x0000000000480947 */ /* 0x000fea0003800000 */
[----:B------:R-:W1:Y:S01]  /*0200*/  S2UR UR5, SR_CgaCtaId ;  /* 0x00000000000579c3 */ /* 0x000e620000008800 */
[----:B------:R-:W-:Y:S01]  /*0210*/  UMOV UR6, 0x400 ;  /* 0x0000040000067882 */ /* 0x000fe20000000000 */
[----:B------:R-:W-:Y:S01]  /*0220*/  UMOV UR4, 0x1 ;  /* 0x0000000100047882 */ /* 0x000fe20000000000 */
[----:B------:R-:W-:Y:S02]  /*0230*/  UPLOP3.LUT UP4, UPT, UPT, UPT, UPT, 0x80, 0x8 ;  /* 0x000000000008789c */ /* 0x000fe40003f8f070 */
[----:B-1----:R-:W-:Y:S02]  /*0240*/  ULEA UR5, UR5, UR6, 0x18 ;  /* 0x0000000605057291 */ /* 0x002fe4000f8ec0ff */
[----:B------:R-:W-:-:S04]  /*0250*/  UIADD3 UR6, UPT, UPT, -UR4, 0x100000, URZ ;  /* 0x0010000004067890 */ /* 0x000fc8000fffe1ff */
[----:B------:R-:W-:Y:S02]  /*0260*/  USHF.L.U32 UR7, UR6, 0xb, URZ ;  /* 0x0000000b06077899 */ /* 0x000fe400080006ff */
[----:B------:R-:W-:Y:S01]  /*0270*/  USHF.L.U32 UR6, UR6, 0x1, URZ ;  /* 0x0000000106067899 */ /* 0x000fe200080006ff */
[----:B------:R-:W1:Y:S11]  /*0280*/  FENCE.VIEW.ASYNC.S ;  /* 0x00000000000073c6 */ /* 0x000e760000000000 */
[----:B-1----:R1:W2:Y:S01]  /*0290*/  SYNCS.EXCH.64 URZ, [UR5], UR6 ;  /* 0x0000000605ff75b2 */ /* 0x0022a20008000100 */
[----:B------:R1:W3:Y:S01]  /*02a0*/  SYNCS.EXCH.64 URZ, [UR5+0x8], UR6 ;  /* 0x0000080605ff75b2 */ /* 0x0002e20008000100 */
[----:B------:R1:W4:Y:S01]  /*02b0*/  SYNCS.EXCH.64 URZ, [UR5+0x10], UR6 ;  /* 0x0000100605ff75b2 */ /* 0x0003220008000100 */
[----:B------:R1:W5:Y:S01]  /*02c0*/  SYNCS.EXCH.64 URZ, [UR5+0x18], UR6 ;  /* 0x0000180605ff75b2 */ /* 0x0003620008000100 */
[----:B------:R1:W1:Y:S01]  /*02d0*/  SYNCS.EXCH.64 URZ, [UR5+0x20], UR6 ;  /* 0x0000200605ff75b2 */ /* 0x0002620008000100 */
[----:B------:R1:W1:Y:S01]  /*02e0*/  SYNCS.EXCH.64 URZ, [UR5+0x28], UR6 ;  /* 0x0000280605ff75b2 */ /* 0x0002620008000100 */
[----:B------:R1:W1:Y:S01]  /*02f0*/  SYNCS.EXCH.64 URZ, [UR5+0x30], UR6 ;  /* 0x0000300605ff75b2 */ /* 0x0002620008000100 */
[----:B------:R1:W1:Y:S01]  /*0300*/  SYNCS.EXCH.64 URZ, [UR5+0x38], UR6 ;  /* 0x0000380605ff75b2 */ /* 0x0002620008000100 */
[----:B------:R-:W-:Y:S01]  /*0310*/  NOP ;  /* 0x0000000000007918 */ /* 0x000fe20000000000 */
.L_x_1:
[----:B------:R-:W-:Y:S01]  /*0320*/  NOP ;  /* 0x0000000000007918 */ /* 0x000fe20000000000 */
[----:B------:R-:W5:Y:S01]  /*0330*/  LDCU.U8 UR23, c[0x0][0x650] ;  /* 0x0000ca00ff1777ac */ /* 0x000f620008000000 */
[----:B------:R-:W4:Y:S01]  /*0340*/  LDCU.U8 UR22, c[0x0][0x651] ;  /* 0x0000ca20ff1677ac */ /* 0x000f220008000000 */
[----:B------:R-:W3:Y:S02]  /*0350*/  LDCU.U8 UR21, c[0x0][0x65c] ;  /* 0x0000cb80ff1577ac */ /* 0x000ee40008000000 */
[----:B-12345:R-:W-:Y:S06]  /*0360*/  BAR.SYNC.DEFER_BLOCKING 0x0 ;  /* 0x0000000000007b1d */ /* 0x03efec0000010000 */
[----:B------:R-:W-:Y:S05]  /*0370*/  BRA.U !UP4, `(.L_x_2) ;  /* 0x000000010c3c7547 */ /* 0x000fea000b800000 */
[----:B------:R-:W1:Y:S01]  /*0380*/  S2UR UR6, SR_CgaCtaId ;  /* 0x00000000000679c3 */ /* 0x000e620000008800 */
[----:B------:R-:W-:Y:S01]  /*0390*/  UMOV UR7, 0x400 ;  /* 0x0000040000077882 */ /* 0x000fe20000000000 */
[----:B------:R-:W-:Y:S01]  /*03a0*/  UMOV UR5, 0x1 ;  /* 0x0000000100057882 */ /* 0x000fe20000000000 */
[----:B------:R-:W-:Y:S01]  /*03b0*/  UMOV UR4, 0x4 ;  /* 0x0000000400047882 */ /* 0x000fe20000000000 */
[----:B------:R-:W-:-:S04]  /*03c0*/  UIADD3 UR8, UPT, UPT, -UR5, 0x100000, URZ ;  /* 0x0010000005087890 */ /* 0x000fc8000fffe1ff */
[----:B------:R-:W-:Y:S02]  /*03d0*/  USHF.L.U32 UR9, UR8, 0xb, URZ ;  /* 0x0000000b08097899 */ /* 0x000fe400080006ff */
[----:B------:R-:W-:Y:S02]  /*03e0*/  USHF.L.U32 UR8, UR8, 0x1, URZ ;  /* 0x0000000108087899 */ /* 0x000fe400080006ff */
[----:B------:R-:W-:-:S04]  /*03f0*/  UIADD3 UR4, UPT, UPT, -UR4, 0x100000, URZ ;  /* 0x0010000004047890 */ /* 0x000fc8000fffe1ff */
[----:B------:R-:W-:Y:S02]  /*0400*/  USHF.L.U32 UR5, UR4, 0xb, URZ ;  /* 0x0000000b04057899 */ /* 0x000fe400080006ff */
[----:B------:R-:W-:Y:S02]  /*0410*/  USHF.L.U32 UR4, UR4, 0x1, URZ ;  /* 0x0000000104047899 */ /* 0x000fe400080006ff */
[----:B-1----:R-:W-:Y:S01]  /*0420*/  ULEA UR6, UR6, UR7, 0x18 ;  /* 0x0000000706067291 */ /* 0x002fe2000f8ec0ff */
[----:B------:R-:W1:Y:S11]  /*0430*/  FENCE.VIEW.ASYNC.S ;  /* 0x00000000000073c6 */ /* 0x000e760000000000 */
[----:B-1----:R1:W2:Y:S01]  /*0440*/  SYNCS.EXCH.64 URZ, [UR6+0x40], UR8 ;  /* 0x0000400806ff75b2 */ /* 0x0022a20008000100 */
[----:B------:R1:W3:Y:S01]  /*0450*/  SYNCS.EXCH.64 URZ, [UR6+0x48], UR4 ;  /* 0x0000480406ff75b2 */ /* 0x0002e20008000100 */
[----:B------:R-:W-:Y:S01]  /*0460*/  NOP ;  /* 0x0000000000007918 */ /* 0x000fe20000000000 */
.L_x_2:
[----:B------:R-:W-:Y:S01]  /*0470*/  NOP ;  /* 0x0000000000007918 */ /* 0x000fe20000000000 */
[----:B--23--:R-:W-:Y:S06]  /*0480*/  BAR.SYNC.DEFER_BLOCKING 0x0 ;  /* 0x0000000000007b1d */ /* 0x00cfec0000010000 */
[----:B------:R-:W2:Y:S01]  /*0490*/  LDCU.U8 UR15, c[0x0][0x668] ;  /* 0x0000cd00ff0f77ac */ /* 0x000ea20008000000 */
[----:B------:R-:W3:Y:S01]  /*04a0*/  LDCU.U8 UR14, c[0x0][0x669] ;  /* 0x0000cd20ff0e77ac */ /* 0x000ee20008000000 */
[----:B------:R-:W4:Y:S01]  /*04b0*/  LDCU.U8 UR13, c[0x0][0x65d] ;  /* 0x0000cba0ff0d77ac */ /* 0x000f220008000000 */
[----:B------:R-:W-:Y:S01]  /*04c0*/  NOP ;  /* 0x0000000000007918 */ /* 0x000fe20000000000 */
[----:B------:R-:W-:Y:S06]  /*04d0*/  BAR.SYNC.DEFER_BLOCKING 0x1, 0xc0 ;  /* 0x0043000000007b1d */ /* 0x000fec0000010000 */
[----:B------:R-:W-:Y:S05]  /*04e0*/  @P1 BRA `(.L_x_3) ;  /* 0x0000000800681947 */ /* 0x000fea0003800000 */
[----:B------:R-:W5:Y:S01]  /*04f0*/  S2UR UR35, SR_CTAID.Z ;  /* 0x00000000002379c3 */ /* 0x000f620000002700 */
[----:B------:R-:W-:Y:S01]  /*0500*/  UMOV UR34, 0x1 ;  /* 0x0000000100227882 */ /* 0x000fe20000000000 */
[----:B------:R-:W-:Y:S01]  /*0510*/  UMOV UR33, URZ ;  /* 0x000000ff00217c82 */ /* 0x000fe20008000000 */
[----:B-----5:R-:W-:-:S09]  /*0520*/  UISETP.GT.U32.AND UP0, UPT, UR35, 0x1ff, UPT ;  /* 0x000001ff2300788c */ /* 0x020fd2000bf04070 */
[----:B------:R-:W-:Y:S05]  /*0530*/  BRA.U UP0, `(.L_x_4) ;  /* 0x0000000500f87547 */ /* 0x000fea000b800000 */
[----:B-1----:R-:W1:Y:S01]  /*0540*/  LDCU.64 UR4, c[0x0][0x648] ;  /* 0x0000c900ff0477ac */ /* 0x002e620008000a00 */
[----:B------:R-:W5:Y:S01]  /*0550*/  S2UR UR30, SR_CgaCtaId ;  /* 0x00000000001e79c3 */ /* 0x000f620000008800 */
[----:B------:R-:W4:Y:S01]  /*0560*/  LDCU UR8, c[0x0][0x374] ;  /* 0x00006e80ff0877ac */ /* 0x000f220008000800 */
[----:B------:R-:W3:Y:S01]  /*0570*/  LDCU.64 UR44, c[0x0][0x348] ;  /* 0x00006900ff2c77ac */ /* 0x000ee20008000a00 */
[----:B------:R-:W-:Y:S01]  /*0580*/  UMOV UR33, URZ ;  /* 0x000000ff00217c82 */ /* 0x000fe20008000000 */
[----:B------:R-:W-:Y:S01]  /*0590*/  UMOV UR34, 0x1 ;  /* 0x0000000100227882 */ /* 0x000fe20000000000 */
[----:B-1----:R-:W-:-:S04]  /*05a0*/  UIMAD.WIDE.U32 UR6, UR35, UR5, URZ ;  /* 0x00000005230672a5 */ /* 0x002fc8000f8e00ff */
[----:B------:R-:W-:-:S04]  /*05b0*/  UIADD3 UR5, UPT, UPT, UR35, -UR7, URZ ;  /* 0x8000000723057290 */ /* 0x000fc8000fffe0ff */
[----:B------:R-:W-:-:S03]  /*05c0*/  USHF.R.U32.HI UR5, URZ, UR23, UR5 ;  /* 0x00000017ff057299 */ /* 0x000fc60008011605 */
[----:B------:R-:W1:Y:S01]  /*05d0*/  LDCU UR6, c[0x0][0x658] ;  /* 0x0000cb00ff0677ac */ /* 0x000e620008000800 */
[----:B------:R-:W-:-:S04]  /*05e0*/  UIADD3 UR5, UPT, UPT, UR7, UR5, URZ ;  /* 0x0000000507057290 */ /* 0x000fc8000fffe0ff */
[----:B------:R-:W-:-:S04]  /*05f0*/  USHF.R.U32.HI UR20, URZ, UR22, UR5 ;  /* 0x00000016ff147299 */ /* 0x000fc80008011605 */
[----:B------:R-:W-:-:S04]  /*0600*/  UIADD3 UR20, UPT, UPT, -UR20, URZ, URZ ;  /* 0x000000ff14147290 */ /* 0x000fc8000fffe1ff */
[----:B------:R-:W-:Y:S01]  /*0610*/  UIMAD UR20, UR20, UR4, UR35 ;  /* 0x00000004141472a4 */ /* 0x000fe2000f8e0223 */
[----:B------:R-:W2:Y:S03]  /*0620*/  LDCU.64 UR4, c[0x0][0x660] ;  /* 0x0000cc00ff0477ac */ /* 0x000ea60008000a00 */
[----:B-1----:R-:W-:-:S04]  /*0630*/  UIMAD.WIDE.U32 UR6, UR20, UR6, URZ ;  /* 0x00000006140672a5 */ /* 0x002fc8000f8e00ff */
[----:B------:R-:W-:-:S04]  /*0640*/  UIADD3 UR6, UPT, UPT, UR20, -UR7, URZ ;  /* 0x8000000714067290 */ /* 0x000fc8000fffe0ff */
[----:B------:R-:W-:-:S04]  /*0650*/  USHF.R.U32.HI UR6, URZ, UR21, UR6 ;  /* 0x00000015ff067299 */ /* 0x000fc80008011606 */
[----:B------:R-:W-:Y:S01]  /*0660*/  UIADD3 UR6, UPT, UPT, UR7, UR6, URZ ;  /* 0x0000000607067290 */ /* 0x000fe2000fffe0ff */
[----:B------:R-:W4:Y:S03]  /*0670*/  LDCU UR7, c[0x0][0x370] ;  /* 0x00006e00ff0777ac */ /* 0x000f260008000800 */
[----:B----4-:R-:W-:Y:S01]  /*0680*/  USHF.R.U32.HI UR6, URZ, UR13, UR6 ;  /* 0x0000000dff067299 */ /* 0x010fe20008011606 */
[----:B------:R-:W1:Y:S03]  /*0690*/  LDCU UR32, c[0x0][0x378] ;  /* 0x00006f00ff2077ac */ /* 0x000e660008000800 */
[----:B--2---:R-:W-:-:S07]  /*06a0*/  UIMAD.WIDE.U32 UR10, UR6, UR5, URZ ;  /* 0x00000005060a72a5 */ /* 0x004fce000f8e00ff */
[----:B------:R-:W-:Y:S01]  /*06b0*/  UMOV UR5, UR11 ;  /* 0x0000000b00057c82 */ /* 0x000fe20008000000 */
[----:B------:R-:W-:Y:S02]  /*06c0*/  UIMAD UR7, UR8, UR7, URZ ;  /* 0x00000007080772a4 */ /* 0x000fe4000f8e02ff */
[----:B------:R-:W-:-:S04]  /*06d0*/  UIADD3 UR9, UPT, UPT, UR6, -UR5, URZ ;  /* 0x8000000506097290 */ /* 0x000fc8000fffe0ff */
[----:B------:R-:W-:Y:S02]  /*06e0*/  USHF.R.U32.HI UR9, URZ, UR15, UR9 ;  /* 0x0000000fff097299 */ /* 0x000fe40008011609 */
[----:B-1----:R-:W-:Y:S02]  /*06f0*/  UIMAD UR32, UR7, UR32, URZ ;  /* 0x00000020072072a4 */ /* 0x002fe4000f8e02ff */
[----:B------:R-:W-:Y:S01]  /*0700*/  UIADD3 UR9, UPT, UPT, UR5, UR9, URZ ;  /* 0x0000000905097290 */ /* 0x000fe2000fffe0ff */
[----:B------:R-:W1:Y:S03]  /*0710*/  LDCU UR5, c[0x0][0x654] ;  /* 0x0000ca80ff0577ac */ /* 0x000e660008000800 */
[----:B---3--:R-:W-:-:S04]  /*0720*/  USHF.R.U32.HI UR9, URZ, UR14, UR9 ;  /* 0x0000000eff097299 */ /* 0x008fc80008011609 */
[----:B------:R-:W-:-:S04]  /*0730*/  UIADD3 UR9, UPT, UPT, -UR9, URZ, URZ ;  /* 0x000000ff09097290 */ /* 0x000fc8000fffe1ff */
[----:B------:R-:W-:Y:S02]  /*0740*/  UIMAD UR4, UR9, UR4, UR6 ;  /* 0x00000004090472a4 */ /* 0x000fe4000f8e0206 */
[----:B------:R-:W-:Y:S01]  /*0750*/  UIADD3 UR6, UPT, UPT, -UR6, URZ, URZ ;  /* 0x000000ff06067290 */ /* 0x000fe2000fffe1ff */
[----:B------:R-:W-:Y:S02]  /*0760*/  UMOV UR9, 0x400 ;  /* 0x0000040000097882 */ /* 0x000fe40000000000 */
[----:B-----5:R-:W-:Y:S02]  /*0770*/  ULEA UR30, UR30, UR9, 0x18 ;  /* 0x000000091e1e7291 */ /* 0x020fe4000f8ec0ff */
[----:B-1----:R-:W-:-:S12]  /*0780*/  UIMAD UR20, UR6, UR5, UR20 ;  /* 0x00000005061472a4 */ /* 0x002fd8000f8e0214 */
.L_x_8:
[----:B------:R-:W-:Y:S01]  /*0790*/  USHF.L.U32 UR5, UR34, 0x1f, URZ ;  /* 0x0000001f22057899 */ /* 0x000fe200080006ff */
[----:B------:R-:W-:Y:S01]  /*07a0*/  HFMA2 R2, -RZ, RZ, 0, -16 ;  /* 0x0000cc00ff027431 */ /* 0x000fe200000001ff */
[----:B------:R-:W-:Y:S02]  /*07b0*/  ULEA UR6, UR33, UR30, 0x3 ;  /* 0x0000001e21067291 */ /* 0x000fe4000f8e18ff */
[----:B------:R-:W-:Y:S02]  /*07c0*/  UIADD3 UR42, UP3, UPT, UR44, 0x40, URZ ;  /* 0x000000402c2a7890 */ /* 0x000fe4000ff7e0ff */
[----:B------:R-:W-:Y:S01]  /*07d0*/  MOV R0, UR5 ;  /* 0x0000000500007c02 */ /* 0x000fe20008000f00 */
[----:B------:R-:W-:Y:S02]  /*07e0*/  UIADD3 UR40, UP2, UPT, UR44, 0xc0, URZ ;  /* 0x000000c02c287890 */ /* 0x000fe4000ff5e0ff */
[----:B------:R-:W-:Y:S02]  /*07f0*/  UIADD3 UR38, UP1, UPT, UR44, 0x140, URZ ;  /* 0x000001402c267890 */ /* 0x000fe4000ff3e0ff */
[----:B----4-:R1:W2:Y:S01]  /*0800*/  SYNCS.PHASECHK.TRANS64.TRYWAIT P2, [UR6+0x20], R0 ;  /* 0x00002000ff0075a7 */ /* 0x0102a20008041106 */
[----:B------:R-:W-:-:S02]  /*0810*/  UIADD3 UR36, UP0, UPT, UR44, 0x1c0, URZ ;  /* 0x000001c02c247890 */ /* 0x000fc4000ff1e0ff */
[----:B------:R-:W-:Y:S02]  /*0820*/  USHF.L.U32 UR27, UR20, 0x7, URZ ;  /* 0x00000007141b7899 */ /* 0x000fe400080006ff */
[----:B------:R-:W-:Y:S02]  /*0830*/  USHF.L.U32 UR7, UR4, 0x8, URZ ;  /* 0x0000000804077899 */ /* 0x000fe400080006ff */
[----:B------:R-:W-:Y:S02]  /*0840*/  UIADD3 UR12, UPT, UPT, UR4, UR4, URZ ;  /* 0x00000004040c7290 */ /* 0x000fe4000fffe0ff */
[----:B------:R-:W-:Y:S02]  /*0850*/  UIADD3.X UR43, UPT, UPT, URZ, UR45, URZ, UP3, !UPT ;  /* 0x0000002dff2b7290 */ /* 0x000fe40009ffe4ff */
[----:B------:R-:W-:Y:S02]  /*0860*/  UIADD3.X UR41, UPT, UPT, URZ, UR45, URZ, UP2, !UPT ;  /* 0x0000002dff297290 */ /* 0x000fe400097fe4ff */
[----:B------:R-:W-:-:S02]  /*0870*/  UIADD3.X UR39, UPT, UPT, URZ, UR45, URZ, UP1, !UPT ;  /* 0x0000002dff277290 */ /* 0x000fc40008ffe4ff */
[----:B------:R-:W-:Y:S01]  /*0880*/  UIADD3.X UR37, UPT, UPT, URZ, UR45, URZ, UP0, !UPT ;  /* 0x0000002dff257290 */ /* 0x000fe200087fe4ff */
[----:B------:R-:W-:Y:S01]  /*0890*/  UMOV UR31, URZ ;  /* 0x000000ff001f7c82 */ /* 0x000fe20008000000 */
[----:B------:R-:W-:Y:S01]  /*08a0*/  UMOV UR18, URZ ;  /* 0x000000ff00127c82 */ /* 0x000fe20008000000 */
[----:B------:R-:W-:-:S09]  /*08b0*/  UMOV UR10, URZ ;  /* 0x000000ff000a7c82 */ /* 0x000fd20008000000 */
.L_x_7:
[----:B---3--:R-:W-:Y:S02]  /*08c0*/  UIADD3 UR9, UPT, UPT, UR33, 0x1, URZ ;  /* 0x0000000121097890 */ /* 0x008fe4000fffe0ff */
[----:B------:R-:W-:Y:S02]  /*08d0*/  ULEA UR25, UR33, UR30, 0x3 ;  /* 0x0000001e21197291 */ /* 0x000fe4000f8e18ff */
[----:B------:R-:W-:Y:S02]  /*08e0*/  USHF.L.U32 UR26, UR31, 0x7, URZ ;  /* 0x000000071f1a7899 */ /* 0x000fe400080006ff */
[----:B------:R-:W-:Y:S02]  /*08f0*/  ULEA UR24, UR33, UR30, 0xe ;  /* 0x0000001e21187291 */ /* 0x000fe4000f8e70ff */
[----:B------:R-:W-:Y:S02]  /*0900*/  ULEA UR4, UR33, UR30, 0xf ;  /* 0x0000001e21047291 */ /* 0x000fe4000f8e78ff */
[----:B------:R-:W-:-:S02]  /*0910*/  UISETP.NE.AND UP1, UPT, UR9, 0x4, UPT ;  /* 0x000000040900788c */ /* 0x000fc4000bf25270 */
[----:B------:R-:W-:Y:S02]  /*0920*/  ULEA UR16, UR33, UR30, 0xa ;  /* 0x0000001e21107291 */ /* 0x000fe4000f8e50ff */
[----:B------:R-:W-:Y:S02]  /*0930*/  ULEA UR11, UR33, UR30, 0xb ;  /* 0x0000001e210b7291 */ /* 0x000fe4000f8e58ff */
[----:B------:R-:W-:Y:S02]  /*0940*/  UIADD3 UR19, UPT, UPT, UR31, UR31, URZ ;  /* 0x0000001f1f137290 */ /* 0x000fe4000fffe0ff */
[----:B------:R-:W-:Y:S02]  /*0950*/  UIADD3 UR24, UPT, UPT, UR24, 0x4400, URZ ;  /* 0x0000440018187890 */ /* 0x000fe4000fffe0ff */
[----:B------:R-:W-:Y:S02]  /*0960*/  UIADD3 UR4, UPT, UPT, UR4, 0x14400, URZ ;  /* 0x0001440004047890 */ /* 0x000fe4000fffe0ff */
[----:B------:R-:W-:-:S02]  /*0970*/  USEL UR8, URZ, 0x1, UP1 ;  /* 0x00000001ff087887 */ /* 0x000fc40008800000 */
[----:B------:R-:W-:Y:S01]  /*0980*/  UISETP.GT.U32.AND UP0, UPT, UR31, 0x1e, UPT ;  /* 0x0000001e1f00788c */ /* 0x000fe2000bf04070 */
[----:B------:R-:W-:Y:S01]  /*0990*/  UMOV UR5, UR25 ;  /* 0x0000001900057c82 */ /* 0x000fe20008000000 */
[----:B------:R-:W-:Y:S01]  /*09a0*/  UMOV UR6, UR26 ;  /* 0x0000001a00067c82 */ /* 0x000fe20008000000 */
[----:B--2-4-:R-:W-:Y:S08]  /*09b0*/  @P2 BRA `(.L_x_5) ;  /* 0x0000000000102947 */ /* 0x014ff00003800000 */
[----:B------:R-:W-:-:S06]  /*09c0*/  USHF.L.U32 UR17, UR34, 0x1f, URZ ;  /* 0x0000001f22117899 */ /* 0x000fcc00080006ff */
[----:B-1----:R-:W-:-:S04]  /*09d0*/  MOV R0, UR17 ;  /* 0x0000001100007c02 */ /* 0x002fc80008000f00 */
[----:B------:R-:W1:Y:S02]  /*09e0*/  SYNCS.PHASECHK.TRANS64.TRYWAIT P0, [UR25+0x20], R0 ;  /* 0x00002000ff0075a7 */ /* 0x000e640008001119 */
[----:B-1----:R-:W-:Y:S05]  /*09f0*/  @!P0 BRA `(.L_x_6) ;  /* 0x00000020004c8947 */ /* 0x002fea0003800000 */
.L_x_5:
[----:B------:R-:W-:Y:S02]  /*0a00*/  ELECT P1, URZ, PT ;  /* 0x0000000000ff782f */ /* 0x000fe40003820000 */
[----:B------:R-:W-:Y:S01]  /*0a10*/  PLOP3.LUT P0, PT, PT, PT, UP0, 0x80, 0x8 ;  /* 0x000000000008781c */ /* 0x000fe20003f0f008 */
[----:B------:R-:W-:Y:S01]  /*0a20*/  ULOP3.LUT UR34, UR34, UR8, URZ, 0x3c, !UPT ;  /* 0x0000000822227292 */ /* 0x000fe2000f8e3cff */
[----:B------:R-:W-:Y:S01]  /*0a30*/  PLOP3.LUT P2, PT, PT, PT, PT, 0x80, 0x8 ;  /* 0x000000000008781c */ /* 0x000fe20003f4f070 */
[----:B------:R-:W-:Y:S02]  /*0a40*/  USEL UR33, UR9, URZ, UP1 ;  /* 0x000000ff09217287 */ /* 0x000fe40008800000 */
[----:B------:R-:W-:Y:S02]  /*0a50*/  UIADD3 UR16, UPT, UPT, UR16, 0x34400, URZ ;  /* 0x0003440010107890 */ /* 0x000fe4000fffe0ff */
[----:B------:R-:W-:Y:S02]  /*0a60*/  UIADD3 UR8, UPT, UPT, UR11, 0x35400, URZ ;  /* 0x000354000b087890 */ /* 0x000fe4000fffe0ff */
[----:B------:R-:W-:-:S02]  /*0a70*/  @!UP0 USHF.L.U32 UR28, UR34, 0x1f, URZ ;  /* 0x0000001f221c8899 */ /* 0x000fc400080006ff */
[----:B------:R-:W-:Y:S01]  /*0a80*/  @!UP0 ULEA UR29, UR33, UR30, 0x3 ;  /* 0x0000001e211d8291 */ /* 0x000fe2000f8e18ff */
[----:B------:R3:W-:Y:S01]  /*0a90*/  @P1 SYNCS.ARRIVE.TRANS64 RZ, [UR25], R2 ;  /* 0x00000002ffff19a7 */ /* 0x0007e20008000019 */
[----:B------:R-:W-:Y:S01]  /*0aa0*/  UMOV UR17, UR25 ;  /* 0x0000001900117c82 */ /* 0x000fe20008000000 */
[----:B------:R3:W-:Y:S01]  /*0ab0*/  UTMALDG.2D [UR24], [UR42], desc[URZ] ;  /* 0x0000ff182a0075b4 */ /* 0x0007e20008009000 */
[----:B-1----:R-:W-:Y:S01]  /*0ac0*/  IMAD.U32 R0, RZ, RZ, UR28 ;  /* 0x0000001cff007e24 */ /* 0x002fe2000f8e00ff */
[----:B------:R-:W-:Y:S01]  /*0ad0*/  UMOV UR9, UR25 ;  /* 0x0000001900097c82 */ /* 0x000fe20008000000 */
[----:B------:R-:W-:Y:S01]  /*0ae0*/  UMOV UR11, UR19 ;  /* 0x00000013000b7c82 */ /* 0x000fe20008000000 */
[----:B------:R-:W-:Y:S01]  /*0af0*/  UIADD3 UR31, UPT, UPT, UR31, 0x1, URZ ;  /* 0x000000011f1f7890 */ /* 0x000fe2000fffe0ff */
[----:B------:R3:W-:Y:S03]  /*0b00*/  UTMALDG.2D [UR4], [UR40], desc[URZ] ;  /* 0x0000ff04280075b4 */ /* 0x0007e60008009000 */
[----:B------:R-:W-:Y:S01]  /*0b10*/  UISETP.NE.AND UP0, UPT, UR31, 0x20, UPT ;  /* 0x000000201f00788c */ /* 0x000fe2000bf05270 */
[----:B------:R3:W-:Y:S01]  /*0b20*/  UTMALDG.3D [UR16], [UR38], desc[URZ] ;  /* 0x0000ff10260075b4 */ /* 0x0007e20008011000 */
[----:B------:R3:W-:Y:S01]  /*0b30*/  UTMALDG.3D [UR8], [UR36], desc[URZ] ;  /* 0x0000ff08240075b4 */ /* 0x0007e20008011000 */
[----:B------:R3:W4:Y:S06]  /*0b40*/  @!P0 SYNCS.PHASECHK.TRANS64.TRYWAIT P2, [UR29+0x20], R0 ;  /* 0x00002000ff0085a7 */ /* 0x00072c000804111d */
[----:B------:R-:W-:Y:S05]  /*0b50*/  BRA.U UP0, `(.L_x_7) ;  /* 0xfffffffd00587547 */ /* 0x000fea000b83ffff */
[----:B---3--:R-:W1:Y:S01]  /*0b60*/  LDCU.64 UR4, c[0x0][0x648] ;  /* 0x0000c900ff0477ac */ /* 0x008e620008000a00 */
[----:B------:R-:W-:-:S04]  /*0b70*/  UIADD3 UR35, UPT, UPT, UR32, UR35, URZ ;  /* 0x0000002320237290 */ /* 0x000fc8000fffe0ff */
[----:B------:R-:W-:Y:S02]  /*0b80*/  UISETP.GE.AND UP0, UPT, UR35, 0x200, UPT ;  /* 0x000002002300788c */ /* 0x000fe4000bf06270 */
[----:B-1----:R-:W-:Y:S01]  /*0b90*/  UIMAD.WIDE.U32 UR6, UR35, UR5, URZ ;  /* 0x00000005230672a5 */ /* 0x002fe2000f8e00ff */
[----:B------:R-:W1:Y:S03]  /*0ba0*/  LDCU UR5, c[0x0][0x658] ;  /* 0x0000cb00ff0577ac */ /* 0x000e660008000800 */
[----:B------:R-:W-:-:S04]  /*0bb0*/  UIADD3 UR6, UPT, UPT, UR35, -UR7, URZ ;  /* 0x8000000723067290 */ /* 0x000fc8000fffe0ff */
[----:B------:R-:W-:-:S04]  /*0bc0*/  USHF.R.U32.HI UR6, URZ, UR23, UR6 ;  /* 0x00000017ff067299 */ /* 0x000fc80008011606 */
[----:B------:R-:W-:-:S04]  /*0bd0*/  UIADD3 UR6, UPT, UPT, UR7, UR6, URZ ;  /* 0x0000000607067290 */ /* 0x000fc8000fffe0ff */
[----:B------:R-:W-:-:S04]  /*0be0*/  USHF.R.U32.HI UR20, URZ, UR22, UR6 ;  /* 0x00000016ff147299 */ /* 0x000fc80008011606 */
[----:B------:R-:W-:-:S04]  /*0bf0*/  UIADD3 UR20, UPT, UPT, -UR20, URZ, URZ ;  /* 0x000000ff14147290 */ /* 0x000fc8000fffe1ff */
[----:B------:R-:W-:-:S04]  /*0c00*/  UIMAD UR20, UR4, UR20, UR35 ;  /* 0x00000014041472a4 */ /* 0x000fc8000f8e0223 */
[----:B-1----:R-:W-:Y:S01]  /*0c10*/  UIMAD.WIDE.U32 UR6, UR20, UR5, URZ ;  /* 0x00000005140672a5 */ /* 0x002fe2000f8e00ff */
[----:B------:R-:W1:Y:S03]  /*0c20*/  LDCU.64 UR4, c[0x0][0x660] ;  /* 0x0000cc00ff0477ac */ /* 0x000e660008000a00 */
[----:B------:R-:W-:-:S04]  /*0c30*/  UIADD3 UR6, UPT, UPT, UR20, -UR7, URZ ;  /* 0x8000000714067290 */ /* 0x000fc8000fffe0ff */
[----:B------:R-:W-:-:S04]  /*0c40*/  USHF.R.U32.HI UR6, URZ, UR21, UR6 ;  /* 0x00000015ff067299 */ /* 0x000fc80008011606 */
[----:B------:R-:W-:Y:S01]  /*0c50*/  UIADD3 UR6, UPT, UPT, UR7, UR6, URZ ;  /* 0x0000000607067290 */ /* 0x000fe2000fffe0ff */
[----:B------:R-:W2:Y:S03]  /*0c60*/  LDCU UR7, c[0x0][0x654] ;  /* 0x0000ca80ff0777ac */ /* 0x000ea60008000800 */
[----:B------:R-:W-:-:S04]  /*0c70*/  USHF.R.U32.HI UR6, URZ, UR13, UR6 ;  /* 0x0000000dff067299 */ /* 0x000fc80008011606 */
[----:B-1----:R-:W-:Y:S02]  /*0c80*/  UIMAD.WIDE.U32 UR8, UR6, UR5, URZ ;  /* 0x00000005060872a5 */ /* 0x002fe4000f8e00ff */
[----:B------:R-:W-:Y:S02]  /*0c90*/  UIADD3 UR8, UPT, UPT, -UR6, URZ, URZ ;  /* 0x000000ff06087290 */ /* 0x000fe4000fffe1ff */
[----:B------:R-:W-:-:S04]  /*0ca0*/  UIADD3 UR5, UPT, UPT, UR6, -UR9, URZ ;  /* 0x8000000906057290 */ /* 0x000fc8000fffe0ff */
[----:B------:R-:W-:Y:S02]  /*0cb0*/  USHF.R.U32.HI UR5, URZ, UR15, UR5 ;  /* 0x0000000fff057299 */ /* 0x000fe40008011605 */
[----:B--2---:R-:W-:Y:S02]  /*0cc0*/  UIMAD UR20, UR7, UR8, UR20 ;  /* 0x00000008071472a4 */ /* 0x004fe4000f8e0214 */
[----:B------:R-:W-:-:S04]  /*0cd0*/  UIADD3 UR5, UPT, UPT, UR9, UR5, URZ ;  /* 0x0000000509057290 */ /* 0x000fc8000fffe0ff */
[----:B------:R-:W-:-:S04]  /*0ce0*/  USHF.R.U32.HI UR5, URZ, UR14, UR5 ;  /* 0x0000000eff057299 */ /* 0x000fc80008011605 */
[----:B------:R-:W-:-:S04]  /*0cf0*/  UIADD3 UR5, UPT, UPT, -UR5, URZ, URZ ;  /* 0x000000ff05057290 */ /* 0x000fc8000fffe1ff */
[----:B------:R-:W-:Y:S01]  /*0d00*/  UIMAD UR4, UR4, UR5, UR6 ;  /* 0x00000005040472a4 */ /* 0x000fe2000f8e0206 */
[----:B------:R-:W-:Y:S11]  /*0d10*/  BRA.U !UP0, `(.L_x_8) ;  /* 0xfffffff9089c7547 */ /* 0x000ff6000b83ffff */
.L_x_4:
[----:B------:R-:W-:Y:S01]  /*0d20*/  UISETP.NE.AND UP0, UPT, UR33, 0x3, UPT ;  /* 0x000000032100788c */ /* 0x000fe2000bf05270 */
[----:B-1----:R-:W1:Y:S01]  /*0d30*/  S2UR UR4, SR_CgaCtaId ;  /* 0x00000000000479c3 */ /* 0x002e620000008800 */
[----:B------:R-:W-:Y:S01]  /*0d40*/  UIADD3 UR7, UPT, UPT, UR33, 0x2, URZ ;  /* 0x0000000221077890 */ /* 0x000fe2000fffe0ff */
[----:B------:R-:W-:-:S03]  /*0d50*/  UMOV UR5, 0x400 ;  /* 0x0000040000057882 */ /* 0x000fc60000000000 */
[----:B------:R-:W-:-:S04]  /*0d60*/  USEL UR7, UR7, 0x1, UP0 ;  /* 0x0000000107077887 */ /* 0x000fc80008000000 */
[----:B------:R-:W-:Y:S02]  /*0d70*/  UISETP.NE.AND UP0, UPT, UR7, 0x4, UPT ;  /* 0x000000040700788c */ /* 0x000fe4000bf05270 */
[----:B------:R-:W-:Y:S02]  /*0d80*/  UIADD3 UR7, UPT, UPT, UR7, 0x1, URZ ;  /* 0x0000000107077890 */ /* 0x000fe4000fffe0ff */
[----:B------:R-:W-:Y:S02]  /*0d90*/  UISETP.EQ.XOR UP1, UPT, UR33, 0x3, !UP0 ;  /* 0x000000032100788c */ /* 0x000fe4000c722a70 */
[----:B------:R-:W-:-:S04]  /*0da0*/  USEL UR7, UR7, 0x1, UP0 ;  /* 0x0000000107077887 */ /* 0x000fc80008000000 */
[----:B------:R-:W-:Y:S02]  /*0db0*/  UISETP.EQ.XOR UP1, UPT, UR7, 0x4, UP1 ;  /* 0x000000040700788c */ /* 0x000fe40008f22a70 */
[----:B------:R-:W-:Y:S02]  /*0dc0*/  UISETP.NE.AND UP0, UPT, UR7, 0x4, UPT ;  /* 0x000000040700788c */ /* 0x000fe4000bf05270 */
[----:B------:R-:W-:Y:S02]  /*0dd0*/  USEL UR6, URZ, 0x1, !UP1 ;  /* 0x00000001ff067887 */ /* 0x000fe4000c800000 */
[----:B-1----:R-:W-:Y:S02]  /*0de0*/  ULEA UR4, UR4, UR5, 0x18 ;  /* 0x0000000504047291 */ /* 0x002fe4000f8ec0ff */
[----:B------:R-:W-:Y:S02]  /*0df0*/  ULOP3.LUT UR6, UR34, UR6, URZ, 0x3c, !UPT ;  /* 0x0000000622067292 */ /* 0x000fe4000f8e3cff */
[----:B------:R-:W-:-:S02]  /*0e00*/  USEL UR7, UR7, URZ, UP0 ;  /* 0x000000ff07077287 */ /* 0x000fc40008000000 */
[----:B------:R-:W-:Y:S02]  /*0e10*/  USHF.L.U32 UR6, UR6, 0x1f, URZ ;  /* 0x0000001f06067899 */ /* 0x000fe400080006ff */
[----:B------:R-:W-:-:S04]  /*0e20*/  ULEA UR4, UR7, UR4, 0x3 ;  /* 0x0000000407047291 */ /* 0x000fc8000f8e18ff */
[----:B------:R-:W-:-:S05]  /*0e30*/  MOV R0, UR6 ;  /* 0x0000000600007c02 */ /* 0x000fca0008000f00 */
[----:B------:R-:W1:Y:S02]  /*0e40*/  SYNCS.PHASECHK.TRANS64.TRYWAIT P0, [UR4+0x20], R0 ;  /* 0x00002000ff0075a7 */ /* 0x000e640008001104 */
[----:B-1----:R-:W-:Y:S05]  /*0e50*/  @!P0 BRA `(.L_x_9) ;  /* 0x0000001c00548947 */ /* 0x002fea0003800000 */
.L_x_35:
[----:B------:R-:W-:-:S13]  /*0e60*/  ELECT P0, URZ, PT ;  /* 0x0000000000ff782f */ /* 0x000fda0003800000 */
[----:B-1----:R-:W-:-:S04]  /*0e70*/  @P0 MOV R0, 0xcc00 ;  /* 0x0000cc0000000802 */ /* 0x002fc80000000f00 */
[----:B------:R5:W-:Y:S03]  /*0e80*/  @P0 SYNCS.ARRIVE.TRANS64 RZ, [UR4], R0 ;  /* 0x00000000ffff09a7 */ /* 0x000be60008000004 */
.L_x_3:
[----:B------:R-:W-:-:S13]  /*0e90*/  ISETP.NE.AND P0, PT, R5, 0x4, PT ;  /* 0x000000040500780c */ /* 0x000fda0003f05270 */
[----:B------:R-:W-:Y:S05]  /*0ea0*/  @P0 BRA `(.L_x_10) ;  /* 0x00000008007c0947 */ /* 0x000fea0003800000 */
[----:B------:R-:W1:Y:S08]  /*0eb0*/  S2UR UR27, SR_CTAID.Z ;  /* 0x00000000001b79c3 */ /* 0x000e700000002700 */
[----:B------:R-:W-:Y:S01]  /*0ec0*/  BAR.SYNC.DEFER_BLOCKING 0x3, 0xa0 ;  /* 0x00c2800000007b1d */ /* 0x000fe20000010000 */
[----:B------:R-:W-:Y:S01]  /*0ed0*/  HFMA2 R4, -RZ, RZ, 0, 5.9604644775390625e-08 ;  /* 0x00000001ff047431 */ /* 0x000fe200000001ff */
[----:B-1----:R-:W-:-:S09]  /*0ee0*/  UISETP.GT.U32.AND UP0, UPT, UR27, 0x1ff, UPT ;  /* 0x000001ff1b00788c */ /* 0x002fd2000bf04070 */
[----:B------:R-:W-:Y:S05]  /*0ef0*/  BRA.U UP0, `(.L_x_11) ;  /* 0x0000000900447547 */ /* 0x000fea000b800000 */
[----:B------:R-:W1:Y:S01]  /*0f00*/  S2UR UR12, SR_CgaCtaId ;  /* 0x00000000000c79c3 */ /* 0x000e620000008800 */
[----:B------:R-:W-:Y:S01]  /*0f10*/  UMOV UR4, 0x400 ;  /* 0x0000040000047882 */ /* 0x000fe20000000000 */
[----:B------:R-:W5:Y:S01]  /*0f20*/  LDCU UR6, c[0x0][0x374] ;  /* 0x00006e80ff0677ac */ /* 0x000f620008000800 */
[----:B------:R-:W-:Y:S01]  /*0f30*/  MOV R4, 0x1 ;  /* 0x0000000100047802 */ /* 0x000fe20000000f00 */
[----:B------:R-:W-:Y:S01]  /*0f40*/  UMOV UR39, 0x8c02000 ;  /* 0x08c0200000277882 */ /* 0x000fe20000000000 */
[----:B------:R-:W-:Y:S02]  /*0f50*/  USEL UR5, URZ, 0x4000, UP6 ;  /* 0x00004000ff057887 */ /* 0x000fe4000b000000 */
[----:B------:R-:W-:Y:S01]  /*0f60*/  USEL UR39, UR39, 0x8c00000, !UP5 ;  /* 0x08c0000027277887 */ /* 0x000fe2000e800000 */
[----:B------:R-:W-:Y:S01]  /*0f70*/  UMOV UR34, URZ ;  /* 0x000000ff00227c82 */ /* 0x000fe20008000000 */
[----:B------:R-:W-:Y:S02]  /*0f80*/  UMOV UR33, URZ ;  /* 0x000000ff00217c82 */ /* 0x000fe40008000000 */
[----:B------:R-:W-:-:S02]  /*0f90*/  UIADD3 UR39, UPT, UPT, UR5, UR39, URZ ;  /* 0x0000002705277290 */ /* 0x000fc4000fffe0ff */
[----:B-1----:R-:W-:Y:S01]  /*0fa0*/  ULEA UR12, UR12, UR4, 0x18 ;  /* 0x000000040c0c7291 */ /* 0x002fe2000f8ec0ff */
[----:B------:R-:W5:Y:S01]  /*0fb0*/  LDCU UR4, c[0x0][0x370] ;  /* 0x00006e00ff0477ac */ /* 0x000f620008000800 */
[----:B------:R-:W1:Y:S07]  /*0fc0*/  LDCU UR35, c[0x0][0x378] ;  /* 0x00006f00ff2377ac */ /* 0x000e6e0008000800 */
[----:B-----5:R-:W5:Y:S01]  /*0fd0*/  LDS R0, [UR12+0x58] ;  /* 0x0000580cff007984 */ /* 0x020f620008000800 */
[----:B------:R-:W-:-:S02]  /*0fe0*/  UIADD3 UR19, UPT, UPT, UR12, 0x35400, URZ ;  /* 0x000354000c137890 */ /* 0x000fc4000fffe0ff */
[----:B------:R-:W-:Y:S02]  /*0ff0*/  UIADD3 UR20, UPT, UPT, UR12, 0x34400, URZ ;  /* 0x000344000c147890 */ /* 0x000fe4000fffe0ff */
[----:B------:R-:W-:Y:S02]  /*1000*/  UIADD3 UR24, UPT, UPT, UR12, 0x4400, URZ ;  /* 0x000044000c187890 */ /* 0x000fe4000fffe0ff */
[----:B------:R-:W-:Y:S02]  /*1010*/  UIADD3 UR25, UPT, UPT, UR12, 0x14400, URZ ;  /* 0x000144000c197890 */ /* 0x000fe4000fffe0ff */
[----:B------:R-:W-:Y:S02]  /*1020*/  USHF.R.U32.HI UR19, URZ, 0x4, UR19 ;  /* 0x00000004ff137899 */ /* 0x000fe40008011613 */
[----:B------:R-:W-:Y:S02]  /*1030*/  UIMAD UR4, UR6, UR4, URZ ;  /* 0x00000004060472a4 */ /* 0x000fe4000f8e02ff */
[----:B------:R-:W-:-:S02]  /*1040*/  USHF.R.U32.HI UR20, URZ, 0x4, UR20 ;  /* 0x00000004ff147899 */ /* 0x000fc40008011614 */
[----:B-1----:R-:W-:Y:S02]  /*1050*/  UIMAD UR35, UR4, UR35, URZ ;  /* 0x00000023042372a4 */ /* 0x002fe4000f8e02ff */
[----:B------:R-:W-:Y:S02]  /*1060*/  USHF.R.U32.HI UR24, URZ, 0x4, UR24 ;  /* 0x00000004ff187899 */ /* 0x000fe40008011618 */
[----:B------:R-:W-:Y:S02]  /*1070*/  USHF.R.U32.HI UR25, URZ, 0x4, UR25 ;  /* 0x00000004ff197899 */ /* 0x000fe40008011619 */
[----:B------:R-:W-:Y:S02]  /*1080*/  ULOP3.LUT UR19, UR19, 0x3fc0, URZ, 0xc0, !UPT ;  /* 0x00003fc013137892 */ /* 0x000fe4000f8ec0ff */
[----:B------:R-:W-:Y:S02]  /*1090*/  ULOP3.LUT UR20, UR20, 0x3fc0, URZ, 0xc0, !UPT ;  /* 0x00003fc014147892 */ /* 0x000fe4000f8ec0ff */
[----:B------:R-:W-:-:S02]  /*10a0*/  ULOP3.LUT UR24, UR24, 0x3fc0, URZ, 0xc0, !UPT ;  /* 0x00003fc018187892 */ /* 0x000fc4000f8ec0ff */
[----:B------:R-:W-:Y:S02]  /*10b0*/  ULOP3.LUT UR25, UR25, 0x3fc0, URZ, 0xc0, !UPT ;  /* 0x00003fc019197892 */ /* 0x000fe4000f8ec0ff */
[----:B------:R-:W-:Y:S02]  /*10c0*/  UIADD3 UR28, UPT, UPT, UR12, 0x40, URZ ;  /* 0x000000400c1c7890 */ /* 0x000fe4000fffe0ff */
[----:B------:R-:W-:Y:S02]  /*10d0*/  ULOP3.LUT UR19, UR19, 0x10000, URZ, 0xfc, !UPT ;  /* 0x0001000013137892 */ /* 0x000fe4000f8efcff */
[----:B------:R-:W-:Y:S02]  /*10e0*/  ULOP3.LUT UR20, UR20, 0x10000, URZ, 0xfc, !UPT ;  /* 0x0001000014147892 */ /* 0x000fe4000f8efcff */
[----:B------:R-:W-:Y:S02]  /*10f0*/  ULOP3.LUT UR24, UR24, 0x10000, URZ, 0xfc, !UPT ;  /* 0x0001000018187892 */ /* 0x000fe4000f8efcff */
[----:B------:R-:W-:Y:S01]  /*1100*/  ULOP3.LUT UR25, UR25, 0x10000, URZ, 0xfc, !UPT ;  /* 0x0001000019197892 */ /* 0x000fe2000f8efcff */
[----:B-----5:R-:W-:-:S13]  /*1110*/  R2UR UR36, R0 ;  /* 0x00000000002472ca */ /* 0x020fda00000e0000 */
[----:B------:R-:W-:Y:S02]  /*1120*/  UIADD3 UR10, UPT, UPT, UR36, 0x100, URZ ;  /* 0x00000100240a7890 */ /* 0x000fe4000fffe0ff */
[----:B------:R-:W-:Y:S02]  /*1130*/  UIADD3 UR8, UPT, UPT, UR36, 0x104, URZ ;  /* 0x0000010424087890 */ /* 0x000fe4000fffe0ff */
[----:B------:R-:W-:Y:S02]  /*1140*/  UIADD3 UR6, UPT, UPT, UR36, -0x7fffff00, URZ ;  /* 0x8000010024067890 */ /* 0x000fe4000fffe0ff */
[----:B------:R-:W-:Y:S02]  /*1150*/  UIADD3 UR4, UPT, UPT, UR36, -0x7ffffefc, URZ ;  /* 0x8000010424047890 */ /* 0x000fe4000fffe0ff */
[----:B------:R-:W-:Y:S02]  /*1160*/  UIADD3 UR11, UPT, UPT, UR36, 0x108, URZ ;  /* 0x00000108240b7890 */ /* 0x000fe4000fffe0ff */
[----:B------:R-:W-:-:S02]  /*1170*/  UIADD3 UR9, UPT, UPT, UR36, 0x110, URZ ;  /* 0x0000011024097890 */ /* 0x000fc4000fffe0ff */
[----:B------:R-:W-:Y:S02]  /*1180*/  UIADD3 UR7, UPT, UPT, UR36, -0x7ffffef8, URZ ;  /* 0x8000010824077890 */ /* 0x000fe4000fffe0ff */
[----:B------:R-:W-:Y:S02]  /*1190*/  UIADD3 UR5, UPT, UPT, UR36, -0x7ffffef0, URZ ;  /* 0x8000011024057890 */ /* 0x000fe4000fffe0ff */
[----:B------:R-:W-:Y:S02]  /*11a0*/  USHF.R.U32.HI UR26, URZ, 0x1, UR10 ;  /* 0x00000001ff1a7899 */ /* 0x000fe4000801160a */
[----:B------:R-:W-:Y:S02]  /*11b0*/  USHF.R.U32.HI UR44, URZ, 0x1, UR6 ;  /* 0x00000001ff2c7899 */ /* 0x000fe40008011606 */
[----:B------:R-:W-:Y:S02]  /*11c0*/  USHF.R.U32.HI UR40, URZ, 0x1, UR8 ;  /* 0x00000001ff287899 */ /* 0x000fe40008011608 */
[----:B------:R-:W-:-:S02]  /*11d0*/  USHF.R.U32.HI UR38, URZ, 0x1, UR4 ;  /* 0x00000001ff267899 */ /* 0x000fc40008011604 */
[----:B------:R-:W-:Y:S02]  /*11e0*/  USHF.R.U32.HI UR50, URZ, 0x1a, UR11 ;  /* 0x0000001aff327899 */ /* 0x000fe4000801160b */
[----:B------:R-:W-:Y:S02]  /*11f0*/  USHF.R.U32.HI UR18, URZ, 0x1a, UR7 ;  /* 0x0000001aff127899 */ /* 0x000fe40008011607 */
[----:B------:R-:W-:Y:S02]  /*1200*/  USHF.R.U32.HI UR17, URZ, 0x1a, UR9 ;  /* 0x0000001aff117899 */ /* 0x000fe40008011609 */
[----:B------:R-:W-:Y:S02]  /*1210*/  USHF.R.U32.HI UR16, URZ, 0x1a, UR5 ;  /* 0x0000001aff107899 */ /* 0x000fe40008011605 */
[----:B------:R-:W-:Y:S02]  /*1220*/  ULOP3.LUT UR26, UR26, 0x60000000, URZ, 0xc0, !UPT ;  /* 0x600000001a1a7892 */ /* 0x000fe4000f8ec0ff */
[----:B------:R-:W-:-:S02]  /*1230*/  ULOP3.LUT UR44, UR44, 0x60000000, URZ, 0xc0, !UPT ;  /* 0x600000002c2c7892 */ /* 0x000fc4000f8ec0ff */
[----:B------:R-:W-:Y:S02]  /*1240*/  ULOP3.LUT UR40, UR40, 0x60000000, URZ, 0xc0, !UPT ;  /* 0x6000000028287892 */ /* 0x000fe4000f8ec0ff */
[----:B------:R-:W-:Y:S02]  /*1250*/  ULOP3.LUT UR38, UR38, 0x60000000, URZ, 0xc0, !UPT ;  /* 0x6000000026267892 */ /* 0x000fe4000f8ec0ff */
[----:B------:R-:W-:Y:S02]  /*1260*/  ULOP3.LUT UR50, UR26, 0x30, UR50, 0xf8, !UPT ;  /* 0x000000301a327892 */ /* 0x000fe4000f8ef832 */
[----:B------:R-:W-:Y:S02]  /*1270*/  ULOP3.LUT UR44, UR44, 0x30, UR18, 0xf8, !UPT ;  /* 0x000000302c2c7892 */ /* 0x000fe4000f8ef812 */
[----:B------:R-:W-:Y:S02]  /*1280*/  ULOP3.LUT UR40, UR40, 0x30, UR17, 0xf8, !UPT ;  /* 0x0000003028287892 */ /* 0x000fe4000f8ef811 */
[----:B------:R-:W-:-:S02]  /*1290*/  ULOP3.LUT UR38, UR38, 0x30, UR16, 0xf8, !UPT ;  /* 0x0000003026267892 */ /* 0x000fc4000f8ef810 */
[----:B------:R-:W-:Y:S02]  /*12a0*/  ULOP3.LUT UR51, UR50, UR39, URZ, 0xfc, !UPT ;  /* 0x0000002732337292 */ /* 0x000fe4000f8efcff */
[----:B------:R-:W-:Y:S02]  /*12b0*/  ULOP3.LUT UR45, UR44, UR39, URZ, 0xfc, !UPT ;  /* 0x000000272c2d7292 */ /* 0x000fe4000f8efcff */
[----:B------:R-:W-:Y:S02]  /*12c0*/  ULOP3.LUT UR41, UR40, UR39, URZ, 0xfc, !UPT ;  /* 0x0000002728297292 */ /* 0x000fe4000f8efcff */
[----:B------:R-:W-:Y:S01]  /*12d0*/  ULOP3.LUT UR39, UR38, UR39, URZ, 0xfc, !UPT ;  /* 0x0000002726277292 */ /* 0x000fe2000f8efcff */
[----:B------:R-:W-:Y:S01]  /*12e0*/  UMOV UR50, URZ ;  /* 0x000000ff00327c82 */ /* 0x000fe20008000000 */
[----:B------:R-:W-:Y:S01]  /*12f0*/  UMOV UR44, URZ ;  /* 0x000000ff002c7c82 */ /* 0x000fe20008000000 */
[----:B------:R-:W-:Y:S01]  /*1300*/  UMOV UR40, URZ ;  /* 0x000000ff00287c82 */ /* 0x000fe20008000000 */
[----:B------:R-:W-:-:S08]  /*1310*/  UMOV UR38, URZ ;  /* 0x000000ff00267c82 */ /* 0x000fd00008000000 */
.L_x_16:
[----:B------:R-:W-:Y:S01]  /*1320*/  USHF.L.U32 UR16, UR34, 0x1f, URZ ;  /* 0x0000001f22107899 */ /* 0x000fe200080006ff */
[----:B------:R-:W-:Y:S01]  /*1330*/  SHF.L.U32 R2, R4, 0x1f, RZ ;  /* 0x0000001f04027819 */ /* 0x000fe200000006ff */
[----:B------:R-:W-:Y:S02]  /*1340*/  ULEA UR17, UR33, UR12, 0x3 ;  /* 0x0000000c21117291 */ /* 0x000fe4000f8e18ff */
[----:B------:R-:W-:Y:S02]  /*1350*/  UIADD3 UR27, UPT, UPT, UR35, UR27, URZ ;  /* 0x0000001b231b7290 */ /* 0x000fe4000fffe0ff */
[----:B----4-:R-:W-:Y:S01]  /*1360*/  MOV R0, UR16 ;  /* 0x0000001000007c02 */ /* 0x010fe20008000f00 */
[----:B------:R-:W-:-:S04]  /*1370*/  UPLOP3.LUT UP2, UPT, UPT, UPT, UPT, 0x40, 0x4 ;  /* 0x000000000004789c */ /* 0x000fc80003f4e870 */
[----:B-1---5:R1:W5:Y:S01]  /*1380*/  SYNCS.PHASECHK.TRANS64.TRYWAIT P1, [UR17], R0 ;  /* 0x00000000ff0075a7 */ /* 0x0223620008021111 */
[----:B------:R-:W4:Y:S02]  /*1390*/  SYNCS.PHASECHK.TRANS64.TRYWAIT P0, [UR12+0x48], R2 ;  /* 0x00004802ff0075a7 */ /* 0x000f24000800110c */
[----:B-1--45:R-:W-:Y:S05]  /*13a0*/  @!P0 BRA `(.L_x_12) ;  /* 0x0000001800208947 */ /* 0x032fea0003800000 */
.L_x_37:
[----:B------:R-:W-:-:S05]  /*13b0*/  UMOV UR31, URZ ;  /* 0x000000ff001f7c82 */ /* 0x000fca0008000000 */
.L_x_15:
[----:B------:R-:W-:Y:S02]  /*13c0*/  UIADD3 UR26, UPT, UPT, UR33, 0x1, URZ ;  /* 0x00000001211a7890 */ /* 0x000fe4000fffe0ff */
[----:B------:R-:W-:Y:S02]  /*13d0*/  UISETP.GT.U32.AND UP0, UPT, UR31, 0x1e, UPT ;  /* 0x0000001e1f00788c */ /* 0x000fe4000bf04070 */
[----:B----4-:R-:W-:Y:S02]  /*13e0*/  ULEA UR66, UR33, UR20, 0x6 ;  /* 0x0000001421427291 */ /* 0x010fe4000f8e30ff */
[----:B------:R-:W-:Y:S02]  /*13f0*/  ULEA UR62, UR33, UR19, 0x7 ;  /* 0x00000013213e7291 */ /* 0x000fe4000f8e38ff */
[----:B------:R-:W-:Y:S01]  /*1400*/  ULEA UR54, UR33, UR25, 0xb ;  /* 0x0000001921367291 */ /* 0x000fe2000f8e58ff */
[----:B------:R-:W-:Y:S01]  /*1410*/  PLOP3.LUT P0, PT, PT, PT, UP0, 0x80, 0x8 ;  /* 0x000000000008781c */ /* 0x000fe20003f0f008 */
[----:B------:R-:W-:Y:S02]  /*1420*/  ULEA UR52, UR33, UR24, 0xa ;  /* 0x0000001821347291 */ /* 0x000fe4000f8e50ff */
[----:B------:R-:W-:Y:S02]  /*1430*/  ULEA UR17, UR33, UR12, 0x3 ;  /* 0x0000000c21117291 */ /* 0x000fe4000f8e18ff */
[----:B------:R-:W-:Y:S02]  /*1440*/  UISETP.NE.AND UP1, UPT, UR26, 0x4, UPT ;  /* 0x000000041a00788c */ /* 0x000fe4000bf25270 */
[----:B------:R-:W-:Y:S02]  /*1450*/  UIADD3 UR64, UPT, UPT, UR66, 0x20, URZ ;  /* 0x0000002042407890 */ /* 0x000fe4000fffe0ff */
        /* <DEDUP_REMOVED lines=10> */
[----:B------:R-:W-:Y:S02]  /*1500*/  USEL UR29, URZ, 0x1, UP1 ;  /* 0x00000001ff1d7887 */ /* 0x000fe40008800000 */
[----:B------:R-:W-:Y:S01]  /*1510*/  USEL UR33, UR26, URZ, UP1 ;  /* 0x000000ff1a217287 */ /* 0x000fe20008800000 */
[----:B------:R-:W-:Y:S01]  /*1520*/  UMOV UR67, 0x4008 ;  /* 0x0000400800437882 */ /* 0x000fe20000000000 */
        /* <DEDUP_REMOVED lines=10> */
[----:B-----5:R-:W-:Y:S05]  /*15d0*/  @P1 BRA `(.L_x_13) ;  /* 0x0000000000101947 */ /* 0x020fea0003800000 */
[----:B------:R-:W-:Y:S06]  /*15e0*/  USHF.L.U32 UR26, UR34, 0x1f, URZ ;  /* 0x0000001f221a7899 */ /* 0x000fec00080006ff */
[----:B-1----:R-:W-:Y:S04]  /*15f0*/  MOV R0, UR26 ;  /* 0x0000001a00007c02 */ /* 0x002fe80008000f00 */
[----:B------:R-:W1:Y:S02]  /*1600*/  SYNCS.PHASECHK.TRANS64.TRYWAIT P1, [UR17], R0 ;  /* 0x00000000ff0075a7 */ /* 0x000e640008021111 */
[----:B-1----:R-:W-:Y:S05]  /*1610*/  @!P1 BRA `(.L_x_14) ;  /* 0x0000001400a49947 */ /* 0x002fea0003800000 */
.L_x_13:
[----:B------:R-:W-:Y:S01]  /*1620*/  ULOP3.LUT UR34, UR34, UR29, URZ, 0x3c, !UPT ;  /* 0x0000001d22227292 */ /* 0x000fe2000f8e3cff */
[----:B------:R-:W-:Y:S01]  /*1630*/  PLOP3.LUT P1, PT, PT, PT, PT, 0x80, 0x8 ;  /* 0x000000000008781c */ /* 0x000fe20003f2f070 */
[----:B------:R-:W-:Y:S01]  /*1640*/  @!UP0 ULEA UR17, UR33, UR12, 0x3 ;  /* 0x0000000c21118291 */ /* 0x000fe2000f8e18ff */
[----:B------:R4:W-:Y:S01]  /*1650*/  UTCCP.T.S.4x32dp128bit tmem[UR36+0x100], gdesc[UR66] ;  /* 0x00010042240079e7 */ /* 0x0009e20009100000 */
[----:B------:R-:W-:Y:S01]  /*1660*/  UMOV UR70, UR16 ;  /* 0x0000001000467c82 */ /* 0x000fe20008000000 */
[----:B------:R-:W-:Y:S01]  /*1670*/  @!UP0 USHF.L.U32 UR16, UR34, 0x1f, URZ ;  /* 0x0000001f22108899 */ /* 0x000fe200080006ff */
[----:B------:R4:W-:Y:S01]  /*1680*/  UTCCP.T.S.4x32dp128bit tmem[UR36+0x104], gdesc[UR64] ;  /* 0x00010440240079e7 */ /* 0x0009e20009100000 */
[----:B------:R4:W-:Y:S01]  /*1690*/  UTCCP.T.S.4x32dp128bit tmem[UR36+0x108], gdesc[UR62] ;  /* 0x0001083e240079e7 */ /* 0x0009e20009100000 */
[----:B------:R4:W-:Y:S01]  /*16a0*/  UTCCP.T.S.4x32dp128bit tmem[UR36+0x10c], gdesc[UR60] ;  /* 0x00010c3c240079e7 */ /* 0x0009e20009100000 */
[----:B------:R4:W-:Y:S01]  /*16b0*/  UTCCP.T.S.4x32dp128bit tmem[UR36+0x110], gdesc[UR58] ;  /* 0x0001103a240079e7 */ /* 0x0009e20009100000 */
[----:B------:R4:W-:Y:S01]  /*16c0*/  UTCCP.T.S.4x32dp128bit tmem[UR36+0x114], gdesc[UR56] ;  /* 0x00011438240079e7 */ /* 0x0009e20009100000 */
[----:B------:R4:W-:Y:S01]  /*16d0*/  UTCQMMA gdesc[UR52], gdesc[UR54], tmem[UR36], tmem[UR50], idesc[UR51], tmem[UR10], UP2 ;  /* 0x000a323634007dea */ /* 0x0009e20009000324 */
[----:B------:R-:W-:Y:S01]  /*16e0*/  UMOV UR68, UR32 ;  /* 0x0000002000447c82 */ /* 0x000fe20008000000 */
[----:B------:R-:W-:Y:S01]  /*16f0*/  UMOV UR69, 0x40004040 ;  /* 0x4000404000457882 */ /* 0x000fe20000000000 */
[----:B-1----:R-:W-:Y:S01]  /*1700*/  MOV R0, UR16 ;  /* 0x0000001000007c02 */ /* 0x002fe20008000f00 */
[----:B------:R4:W-:Y:S01]  /*1710*/  UTCQMMA gdesc[UR46], gdesc[UR48], tmem[UR36], tmem[UR44], idesc[UR45], tmem[UR6], UPT ;  /* 0x00062c302e007dea */ /* 0x0009e2000b800324 */
[----:B------:R-:W-:Y:S01]  /*1720*/  UMOV UR71, 0x40004040 ;  /* 0x4000404000477882 */ /* 0x000fe20000000000 */
[----:B------:R-:W-:Y:S01]  /*1730*/  UMOV UR72, UR18 ;  /* 0x0000001200487c82 */ /* 0x000fe20008000000 */
[----:B------:R-:W-:Y:S01]  /*1740*/  UMOV UR73, 0x40004040 ;  /* 0x4000404000497882 */ /* 0x000fe20000000000 */
[----:B------:R4:W-:Y:S01]  /*1750*/  UTCQMMA gdesc[UR68], gdesc[UR42], tmem[UR36], tmem[UR40], idesc[UR41], tmem[UR8], UPT ;  /* 0x0008282a44007dea */ /* 0x0009e2000b800324 */
[----:B------:R4:W-:Y:S01]  /*1760*/  UTCQMMA gdesc[UR72], gdesc[UR70], tmem[UR36], tmem[UR38], idesc[UR39], tmem[UR4], UPT ;  /* 0x0004264648007dea */ /* 0x0009e2000b800324 */
[----:B------:R4:W-:Y:S01]  /*1770*/  UTCBAR [UR30], URZ ;  /* 0x000000ff1e0073e9 */ /* 0x0009e200080000ff */
[----:B------:R4:W5:Y:S01]  /*1780*/  @!P0 SYNCS.PHASECHK.TRANS64.TRYWAIT P1, [UR17], R0 ;  /* 0x00000000ff0085a7 */ /* 0x0009620008021111 */
[----:B------:R-:W-:Y:S02]  /*1790*/  UIADD3 UR31, UPT, UPT, UR31, 0x1, URZ ;  /* 0x000000011f1f7890 */ /* 0x000fe4000fffe0ff */
[----:B------:R-:W-:Y:S02]  /*17a0*/  UPLOP3.LUT UP2, UPT, UPT, UPT, UPT, 0x80, 0x8 ;  /* 0x000000000008789c */ /* 0x000fe40003f4f070 */
[----:B------:R-:W-:Y:S09]  /*17b0*/  UISETP.NE.AND UP0, UPT, UR31, 0x20, UPT ;  /* 0x000000201f00788c */ /* 0x000ff2000bf05270 */
[----:B------:R-:W-:Y:S05]  /*17c0*/  BRA.U UP0, `(.L_x_15) ;  /* 0xfffffff900fc7547 */ /* 0x000fea000b83ffff */
[----:B------:R1:W-:Y:S01]  /*17d0*/  UTCBAR [UR28], URZ ;  /* 0x000000ff1c0073e9 */ /* 0x0003e200080000ff */
[----:B------:R-:W-:Y:S01]  /*17e0*/  UISETP.GE.AND UP0, UPT, UR27, 0x200, UPT ;  /* 0x000002001b00788c */ /* 0x000fe2000bf06270 */
[----:B------:R-:W-:-:S08]  /*17f0*/  LOP3.LUT R4, R4, 0x1, RZ, 0x3c, !PT ;  /* 0x0000000104047812 */ /* 0x000fd000078e3cff */
[----:B------:R-:W-:Y:S05]  /*1800*/  BRA.U !UP0, `(.L_x_16) ;  /* 0xfffffff908c47547 */ /* 0x000fea000b83ffff */
.L_x_11:
[----:B------:R-:W1:Y:S02]  /*1810*/  S2R R7, SR_CgaCtaId ;  /* 0x0000000000077919 */ /* 0x000e640000008800 */
[----:B-1--45:R-:W-:-:S04]  /*1820*/  LOP3.LUT R0, R7, 0x1, RZ, 0xc0, !PT ;  /* 0x0000000107007812 */ /* 0x032fc800078ec0ff */
[----:B------:R-:W-:-:S13]  /*1830*/  ISETP.NE.U32.AND P0, PT, R0, 0x1, PT ;  /* 0x000000010000780c */ /* 0x000fda0003f05070 */
[----:B------:R-:W-:Y:S05]  /*1840*/  @!P0 BRA `(.L_x_10) ;  /* 0x0000000000148947 */ /* 0x000fea0003800000 */
[----:B------:R-:W-:Y:S01]  /*1850*/  MOV R0, 0x400 ;  /* 0x0000040000007802 */ /* 0x000fe20000000f00 */
[----:B------:R-:W-:-:S03]  /*1860*/  IMAD.U32 R6, R4, -0x80000000, RZ ;  /* 0x8000000004067824 */ /* 0x000fc600078e00ff */
[----:B------:R-:W-:-:S04]  /*1870*/  LEA R9, R7, R0, 0x18 ;  /* 0x0000000007097211 */ /* 0x000fc800078ec0ff */
[----:B------:R-:W1:Y:S02]  /*1880*/  SYNCS.PHASECHK.TRANS64.TRYWAIT P0, [R9+URZ+0x48], R6 ;  /* 0x00004806090075a7 */ /* 0x000e6400080011ff */
[----:B-1----:R-:W-:Y:S05]  /*1890*/  @!P0 BRA `(.L_x_17) ;  /* 0x0000001400248947 */ /* 0x002fea0003800000 */
.L_x_10:
[----:B------:R-:W-:-:S13]  /*18a0*/  ISETP.GT.AND P0, PT, R5, 0x3, PT ;  /* 0x000000030500780c */ /* 0x000fda0003f04270 */
[----:B-1234-:R-:W-:Y:S05]  /*18b0*/  @P0 EXIT ;  /* 0x000000000000094d */ /* 0x01efea0003800000 */
[----:B------:R-:W-:Y:S05]  /*18c0*/  BRA.U !UP4, `(.L_x_18) ;  /* 0x000000010cb87547 */ /* 0x000fea000b800000 */
[----:B------:R-:W1:Y:S01]  /*18d0*/  S2UR UR6, SR_CgaCtaId ;  /* 0x00000000000679c3 */ /* 0x000e620000008800 */
[----:B------:R-:W-:Y:S01]  /*18e0*/  NOP ;  /* 0x0000000000007918 */ /* 0x000fe20000000000 */
[----:B------:R-:W-:Y:S01]  /*18f0*/  UMOV UR4, 0x40 ;  /* 0x0000004000047882 */ /* 0x000fe20000000000 */
[----:B------:R-:W-:Y:S01]  /*1900*/  UMOV UR5, 0x400 ;  /* 0x0000040000057882 */ /* 0x000fe20000000000 */
[----:B-1----:R-:W-:Y:S02]  /*1910*/  ULEA UR4, UR6, UR4, 0x18 ;  /* 0x0000000406047291 */ /* 0x002fe4000f8ec0ff */
[----:B------:R-:W-:-:S07]  /*1920*/  ULEA UR5, UR6, UR5, 0x18 ;  /* 0x0000000506057291 */ /* 0x000fce000f8ec0ff */
[----:B-----5:R-:W1:Y:S02]  /*1930*/  LDS.U8 R0, [UR4] ;  /* 0x00000004ff007984 */ /* 0x020e640008000000 */
[----:B-1----:R-:W-:-:S13]  /*1940*/  ISETP.NE.AND P0, PT, R0, RZ, PT ;  /* 0x000000ff0000720c */ /* 0x002fda0003f05270 */
[----:B------:R-:W-:Y:S05]  /*1950*/  @P0 BRA `(.L_x_19) ;  /* 0x00000000007c0947 */ /* 0x000fea0003800000 */
[----:B------:R-:W-:-:S13]  /*1960*/  ELECT P0, URZ, PT ;  /* 0x0000000000ff782f */ /* 0x000fda0003800000 */
[----:B------:R-:W-:Y:S05]  /*1970*/  @!P0 BRA `(.L_x_20) ;  /* 0x0000000000848947 */ /* 0x000fea0003800000 */
[----:B------:R-:W-:Y:S01]  /*1980*/  UMOV UR4, 0x10 ;  /* 0x0000001000047882 */ /* 0x000fe20000000000 */
[----:B------:R-:W-:-:S04]  /*1990*/  IMAD.MOV.U32 R2, RZ, RZ, 0xffff ;  /* 0x0000ffffff027424 */ /* 0x000fc800078e00ff */
[----:B------:R-:W-:Y:S04]  /*19a0*/  DEPBAR.LE SB1, 0x36 ;  /* 0x00009d800000791a */ /* 0x000fe80000000000 */
[----:B------:R-:W1:Y:S02]  /*19b0*/  UTCATOMSWS.FIND_AND_SET.ALIGN UP0, UR4, UR4 ;  /* 0x00000004000475e3 */ /* 0x000e640008000800 */
[----:B-1----:R-:W-:Y:S01]  /*19c0*/  PLOP3.LUT P0, PT, PT, PT, UP0, 0x80, 0x8 ;  /* 0x000000000008781c */ /* 0x002fe20003f0f008 */
[----:B------:R-:W-:-:S03]  /*19d0*/  IMAD.U32 R7, RZ, RZ, UR4 ;  /* 0x00000004ff077e24 */ /* 0x000fc6000f8e00ff */
[----:B------:R-:W-:-:S04]  /*19e0*/  SEL R0, RZ, 0xffffffff, !P0 ;  /* 0xffffffffff007807 */ /* 0x000fc80004000000 */
[----:B------:R-:W-:Y:S01]  /*19f0*/  ISETP.NE.AND P0, PT, R0, RZ, PT ;  /* 0x000000ff0000720c */ /* 0x000fe20003f05270 */
[----:B------:R-:W-:-:S12]  /*1a00*/  IMAD.MOV.U32 R0, RZ, RZ, 0x1 ;  /* 0x00000001ff007424 */ /* 0x000fd800078e00ff */
[----:B------:R-:W-:Y:S05]  /*1a10*/  @P0 BRA `(.L_x_21) ;  /* 0x0000000000240947 */ /* 0x000fea0003800000 */
.L_x_22:
[----:B------:R-:W-:Y:S05]  /*1a20*/  NANOSLEEP 0x64 ;  /* 0x000000640000795d */ /* 0x000fea0003800000 */
[----:B------:R-:W-:-:S05]  /*1a30*/  UMOV UR4, 0x10 ;  /* 0x0000001000047882 */ /* 0x000fca0000000000 */
[----:B------:R-:W-:Y:S04]  /*1a40*/  DEPBAR.LE SB1, 0x36 ;  /* 0x00009d800000791a */ /* 0x000fe80000000000 */
[----:B------:R-:W1:Y:S02]  /*1a50*/  UTCATOMSWS.FIND_AND_SET.ALIGN UP0, UR4, UR4 ;  /* 0x00000004000475e3 */ /* 0x000e640008000800 */
[----:B-1----:R-:W-:Y:S01]  /*1a60*/  PLOP3.LUT P0, PT, PT, PT, UP0, 0x80, 0x8 ;  /* 0x000000000008781c */ /* 0x002fe20003f0f008 */
[----:B------:R-:W-:-:S03]  /*1a70*/  IMAD.U32 R7, RZ, RZ, UR4 ;  /* 0x00000004ff077e24 */ /* 0x000fc6000f8e00ff */
[----:B------:R-:W-:-:S04]  /*1a80*/  SEL R4, RZ, 0xffffffff, !P0 ;  /* 0xffffffffff047807 */ /* 0x000fc80004000000 */
[----:B------:R-:W-:-:S13]  /*1a90*/  ISETP.NE.AND P0, PT, R4, RZ, PT ;  /* 0x000000ff0400720c */ /* 0x000fda0003f05270 */
[----:B------:R-:W-:Y:S05]  /*1aa0*/  @!P0 BRA `(.L_x_22) ;  /* 0xfffffffc00dc8947 */ /* 0x000fea000383ffff */
.L_x_21:
[C---:B------:R-:W-:Y:S01]  /*1ab0*/  VIADD R5, R7.reuse, 0x10 ;  /* 0x0000001007057836 */ /* 0x040fe20000000000 */
[----:B------:R-:W-:Y:S01]  /*1ac0*/  UMOV UR4, 0x50 ;  /* 0x0000005000047882 */ /* 0x000fe20000000000 */
[----:B------:R-:W-:Y:S01]  /*1ad0*/  SHF.L.U32 R2, R2, R7, RZ ;  /* 0x0000000702027219 */ /* 0x000fe200000006ff */
[----:B------:R-:W-:Y:S01]  /*1ae0*/  ULEA UR4, UR6, UR4, 0x18 ;  /* 0x0000000406047291 */ /* 0x000fe2000f8ec0ff */
[----:B------:R-:W-:Y:S01]  /*1af0*/  IMAD.SHL.U32 R7, R7, 0x20, RZ ;  /* 0x0000002007077824 */ /* 0x000fe200078e00ff */
[----:B------:R-:W-:-:S04]  /*1b00*/  SHF.L.U32 R5, R0, R5, RZ ;  /* 0x0000000500057219 */ /* 0x000fc800000006ff */
[----:B------:R-:W-:-:S05]  /*1b10*/  LOP3.LUT R2, R5, R2, RZ, 0xfc, !PT ;  /* 0x0000000205027212 */ /* 0x000fca00078efcff */
[----:B------:R1:W-:Y:S04]  /*1b20*/  ATOMS.OR RZ, [UR4], R2 ;  /* 0x00000002ffff798c */ /* 0x0003e8000b000004 */
[----:B------:R1:W-:Y:S01]  /*1b30*/  STS [UR5+0x58], R7 ;  /* 0x00005807ff007988 */ /* 0x0003e20008000805 */
[----:B------:R-:W-:Y:S05]  /*1b40*/  BRA `(.L_x_20) ;  /* 0x0000000000107947 */ /* 0x000fea0003800000 */
.L_x_19:
[----:B------:R-:W-:Y:S02]  /*1b50*/  MOV R0, 0xffffffff ;  /* 0xffffffff00007802 */ /* 0x000fe40000000f00 */
[----:B------:R-:W-:-:S03]  /*1b60*/  MOV R4, 0x1b90 ;  /* 0x00001b9000047802 */ /* 0x000fc60000000f00 */
[----:B------:R1:W-:Y:S04]  /*1b70*/  STS [UR5+0x58], R0 ;  /* 0x00005800ff007988 */ /* 0x0003e80008000805 */
[----:B-1----:R-:W-:Y:S05]  /*1b80*/  CALL.REL.NOINC `($__internal_1_$__cuda_sm10x_tcgen05_guardrail_trap_phase_invalid_during_alloc) ;  /* 0x0000001000a87944 */ /* 0x002fea0003c00000 */
.L_x_20:
[----:B------:R-:W-:Y:S05]  /*1b90*/  WARPSYNC.ALL ;  /* 0x0000000000007948 */ /* 0x000fea0003800000 */
[----:B------:R-:W-:Y:S01]  /*1ba0*/  NOP ;  /* 0x0000000000007918 */ /* 0x000fe20000000000 */
.L_x_18:
[----:B------:R-:W2:Y:S08]  /*1bb0*/  S2UR UR17, SR_CgaCtaId ;  /* 0x00000000001179c3 */ /* 0x000eb00000008800 */
[----:B------:R-:W-:Y:S06]  /*1bc0*/  BAR.SYNC.DEFER_BLOCKING 0x3, 0xa0 ;  /* 0x00c2800000007b1d */ /* 0x000fec0000010000 */
[----:B------:R-:W-:-:S02]  /*1bd0*/  UMOV UR4, 0x400 ;  /* 0x0000040000047882 */ /* 0x000fc40000000000 */
[----:B------:R-:W3:Y:S01]  /*1be0*/  S2UR UR18, SR_CTAID.Z ;  /* 0x00000000001279c3 */ /* 0x000ee20000002700 */
[----:B--2---:R-:W-:Y:S02]  /*1bf0*/  ULEA UR17, UR17, UR4, 0x18 ;  /* 0x0000000411117291 */ /* 0x004fe4000f8ec0ff */
[----:B---3--:R-:W-:-:S07]  /*1c00*/  UISETP.GT.U32.AND UP0, UPT, UR18, 0x1ff, UPT ;  /* 0x000001ff1200788c */ /* 0x008fce000bf04070 */
[----:B-----5:R-:W2:Y:S02]  /*1c10*/  LDS R0, [UR17+0x58] ;  /* 0x00005811ff007984 */ /* 0x020ea40008000800 */
[----:B--2---:R-:W-:Y:S01]  /*1c20*/  R2UR UR19, R0 ;  /* 0x00000000001372ca */ /* 0x004fe200000e0000 */
[----:B------:R-:W-:-:S14]  /*1c30*/  BRA.U UP0, `(.L_x_23) ;  /* 0x0000000d00107547 */ /* 0x000fdc000b800000 */
[----:B------:R-:W2:Y:S01]  /*1c40*/  LDCU.64 UR4, c[0x0][0x648] ;  /* 0x0000c900ff0477ac */ /* 0x000ea20008000a00 */
[----:B------:R-:W-:Y:S01]  /*1c50*/  SHF.R.U32.HI R0, RZ, 0x5, R3 ;  /* 0x00000005ff007819 */ /* 0x000fe20000011603 */
[----:B------:R-:W-:Y:S01]  /*1c60*/  IMAD.SHL.U32 R3, R3, 0x40, RZ ;  /* 0x0000004003037824 */ /* 0x000fe200078e00ff */
[----:B------:R-:W3:Y:S02]  /*1c70*/  LDCU UR20, c[0x0][0x374] ;  /* 0x00006e80ff1477ac */ /* 0x000ee40008000800 */
[----:B------:R-:W-:Y:S02]  /*1c80*/  R2UR UR10, R0 ;  /* 0x00000000000a72ca */ /* 0x000fe400000e0000 */
[----:B------:R-:W-:Y:S01]  /*1c90*/  LOP3.LUT R3, R3, 0x7c0, RZ, 0xc0, !PT ;  /* 0x000007c003037812 */ /* 0x000fe200078ec0ff */
[----:B------:R-:W4:Y:S01]  /*1ca0*/  S2R R0, SR_LANEID ;  /* 0x0000000000007919 */ /* 0x000f220000000000 */
[----:B------:R-:W5:Y:S01]  /*1cb0*/  LDCU.64 UR30, c[0x0][0x348] ;  /* 0x00006900ff1e77ac */ /* 0x000f620008000a00 */
[----:B------:R-:W3:Y:S01]  /*1cc0*/  LDCU UR16, c[0x0][0x370] ;  /* 0x00006e00ff1077ac */ /* 0x000ee20008000800 */
[----:B------:R-:W1:Y:S07]  /*1cd0*/  LDCU UR12, c[0x0][0x378] ;  /* 0x00006f00ff0c77ac */ /* 0x000e6e0008000800 */
[----:B-1----:R-:W-:Y:S01]  /*1ce0*/  IMAD.U32 R2, RZ, RZ, UR10 ;  /* 0x0000000aff027e24 */ /* 0x002fe2000f8e00ff */
[----:B--2---:R-:W-:-:S03]  /*1cf0*/  UIMAD.WIDE.U32 UR6, UR18, UR5, URZ ;  /* 0x00000005120672a5 */ /* 0x004fc6000f8e00ff */
[----:B------:R-:W-:Y:S01]  /*1d00*/  IMAD R2, R2, 0x800, R3 ;  /* 0x0000080002027824 */ /* 0x000fe200078e0203 */
[----:B------:R-:W-:Y:S01]  /*1d10*/  UMOV UR24, 0x400 ;  /* 0x0000040000187882 */ /* 0x000fe20000000000 */
[----:B------:R-:W-:Y:S01]  /*1d20*/  UMOV UR25, 0x400 ;  /* 0x0000040000197882 */ /* 0x000fe20000000000 */
[----:B------:R-:W-:Y:S01]  /*1d30*/  UIADD3 UR5, UPT, UPT, UR18, -UR7, URZ ;  /* 0x8000000712057290 */ /* 0x000fe2000fffe0ff */
[----:B------:R-:W-:Y:S01]  /*1d40*/  VIADD R2, R2, UR17 ;  /* 0x0000001102027c36 */ /* 0x000fe20008000000 */
[----:B------:R-:W-:Y:S01]  /*1d50*/  UMOV UR28, 0x400 ;  /* 0x00000400001c7882 */ /* 0x000fe20000000000 */
[----:B------:R-:W1:Y:S02]  /*1d60*/  LDCU.64 UR26, c[0x0][0x358] ;  /* 0x00006b00ff1a77ac */ /* 0x000e640008000a00 */
[C---:B------:R-:W-:Y:S01]  /*1d70*/  VIADD R4, R2.reuse, 0x430 ;  /* 0x0000043002047836 */ /* 0x040fe20000000000 */
[----:B------:R-:W-:Y:S01]  /*1d80*/  USHF.R.U32.HI UR5, URZ, UR23, UR5 ;  /* 0x00000017ff057299 */ /* 0x000fe20008011605 */
[C---:B------:R-:W-:Y:S01]  /*1d90*/  VIADD R3, R2.reuse, 0x400 ;  /* 0x0000040002037836 */ /* 0x040fe20000000000 */
[----:B------:R-:W2:Y:S01]  /*1da0*/  LDCU UR6, c[0x0][0x658] ;  /* 0x0000cb00ff0677ac */ /* 0x000ea20008000800 */
[C---:B------:R-:W-:Y:S01]  /*1db0*/  VIADD R5, R2.reuse, 0x420 ;  /* 0x0000042002057836 */ /* 0x040fe20000000000 */
[----:B------:R-:W-:Y:S01]  /*1dc0*/  SHF.R.U32.HI R55, RZ, 0x3, R4 ;  /* 0x00000003ff377819 */ /* 0x000fe20000011604 */
[----:B------:R-:W-:Y:S01]  /*1dd0*/  VIADD R2, R2, 0x410 ;  /* 0x0000041002027836 */ /* 0x000fe20000000000 */
[----:B------:R-:W-:Y:S01]  /*1de0*/  UIADD3 UR5, UPT, UPT, UR7, UR5, URZ ;  /* 0x0000000507057290 */ /* 0x000fe2000fffe0ff */
[----:B------:R-:W-:Y:S01]  /*1df0*/  SHF.R.U32.HI R52, RZ, 0x3, R3 ;  /* 0x00000003ff347819 */ /* 0x000fe20000011603 */
[----:B---3--:R-:W-:Y:S01]  /*1e00*/  UIMAD UR20, UR20, UR16, URZ ;  /* 0x00000010141472a4 */ /* 0x008fe2000f8e02ff */
[----:B------:R-:W-:Y:S01]  /*1e10*/  SHF.R.U32.HI R54, RZ, 0x3, R5 ;  /* 0x00000003ff367819 */ /* 0x000fe20000011605 */
[----:B------:R-:W-:Y:S01]  /*1e20*/  USHF.R.U32.HI UR11, URZ, UR22, UR5 ;  /* 0x00000016ff0b7299 */ /* 0x000fe20008011605 */
[----:B------:R-:W-:Y:S01]  /*1e30*/  SHF.R.U32.HI R53, RZ, 0x3, R2 ;  /* 0x00000003ff357819 */ /* 0x000fe20000011602 */
[----:B------:R-:W-:Y:S01]  /*1e40*/  ULEA UR16, UR10, UR19, 0x15 ;  /* 0x000000130a107291 */ /* 0x000fe2000f8ea8ff */
[----:B------:R-:W-:Y:S01]  /*1e50*/  LOP3.LUT R52, R3, 0x30, R52, 0x78, !PT ;  /* 0x0000003003347812 */ /* 0x000fe200078e7834 */
[----:B------:R-:W-:Y:S01]  /*1e60*/  UIADD3 UR11, UPT, UPT, -UR11, URZ, URZ ;  /* 0x000000ff0b0b7290 */ /* 0x000fe2000fffe1ff */
[----:B------:R-:W-:Y:S01]  /*1e70*/  LOP3.LUT R55, R4, 0x30, R55, 0x78, !PT ;  /* 0x0000003004377812 */ /* 0x000fe200078e7837 */
[----:B------:R-:W-:Y:S01]  /*1e80*/  IMAD.MOV.U32 R3, RZ, RZ, RZ ;  /* 0x000000ffff037224 */ /* 0x000fe200078e00ff */
[----:B------:R-:W-:Y:S01]  /*1e90*/  LOP3.LUT R54, R5, 0x30, R54, 0x78, !PT ;  /* 0x0000003005367812 */ /* 0x000fe200078e7836 */
[----:B------:R-:W-:Y:S01]  /*1ea0*/  UIMAD UR11, UR4, UR11, UR18 ;  /* 0x0000000b040b72a4 */ /* 0x000fe2000f8e0212 */
[----:B------:R-:W-:Y:S01]  /*1eb0*/  LOP3.LUT R53, R2, 0x30, R53, 0x78, !PT ;  /* 0x0000003002357812 */ /* 0x000fe200078e7835 */
[----:B------:R-:W3:Y:S02]  /*1ec0*/  LDCU.64 UR4, c[0x0][0x660] ;  /* 0x0000cc00ff0477ac */ /* 0x000ee40008000a00 */
[----:B--2---:R-:W-:-:S02]  /*1ed0*/  UIMAD.WIDE.U32 UR6, UR11, UR6, URZ ;  /* 0x000000060b0672a5 */ /* 0x004fc4000f8e00ff */
[----:B------:R-:W-:Y:S02]  /*1ee0*/  ULEA UR17, UR10, UR17, 0x2 ;  /* 0x000000110a117291 */ /* 0x000fe4000f8e10ff */
[----:B------:R-:W-:Y:S02]  /*1ef0*/  UIADD3 UR6, UPT, UPT, UR11, -UR7, URZ ;  /* 0x800000070b067290 */ /* 0x000fe4000fffe0ff */
[----:B------:R-:W-:Y:S02]  /*1f00*/  UIMAD UR12, UR20, UR12, URZ ;  /* 0x0000000c140c72a4 */ /* 0x000fe4000f8e02ff */
[----:B------:R-:W-:-:S04]  /*1f10*/  USHF.R.U32.HI UR6, URZ, UR21, UR6 ;  /* 0x00000015ff067299 */ /* 0x000fc80008011606 */
[----:B------:R-:W-:-:S04]  /*1f20*/  UIADD3 UR6, UPT, UPT, UR7, UR6, URZ ;  /* 0x0000000607067290 */ /* 0x000fc8000fffe0ff */
[----:B------:R-:W-:-:S04]  /*1f30*/  USHF.R.U32.HI UR6, URZ, UR13, UR6 ;  /* 0x0000000dff067299 */ /* 0x000fc80008011606 */
[----:B---3--:R-:W-:-:S07]  /*1f40*/  UIMAD.WIDE.U32 UR8, UR6, UR5, URZ ;  /* 0x00000005060872a5 */ /* 0x008fce000f8e00ff */
[----:B------:R-:W-:Y:S02]  /*1f50*/  UMOV UR7, UR9 ;  /* 0x0000000900077c82 */ /* 0x000fe40008000000 */
[----:B------:R-:W-:Y:S02]  /*1f60*/  UIADD3 UR5, UPT, UPT, UR6, -UR7, URZ ;  /* 0x8000000706057290 */ /* 0x000fe4000fffe0ff */
[----:B------:R-:W2:Y:S02]  /*1f70*/  S2UR UR9, SR_CgaCtaId ;  /* 0x00000000000979c3 */ /* 0x000ea40000008800 */
[----:B------:R-:W-:-:S04]  /*1f80*/  USHF.R.U32.HI UR5, URZ, UR15, UR5 ;  /* 0x0000000fff057299 */ /* 0x000fc80008011605 */
[----:B------:R-:W-:Y:S02]  /*1f90*/  UIADD3 UR7, UPT, UPT, UR7, UR5, URZ ;  /* 0x0000000507077290 */ /* 0x000fe4000fffe0ff */
[----:B------:R-:W3:Y:S02]  /*1fa0*/  S2UR UR8, SR_CgaCtaId ;  /* 0x00000000000879c3 */ /* 0x000ee40000008800 */
[----:B------:R-:W-:-:S03]  /*1fb0*/  USHF.R.U32.HI UR7, URZ, UR14, UR7 ;  /* 0x0000000eff077299 */ /* 0x000fc60008011607 */
[----:B------:R-:W1:Y:S01]  /*1fc0*/  LDCU UR5, c[0x0][0x654] ;  /* 0x0000ca80ff0577ac */ /* 0x000e620008000800 */
[----:B------:R-:W-:-:S04]  /*1fd0*/  UIADD3 UR7, UPT, UPT, -UR7, URZ, URZ ;  /* 0x000000ff07077290 */ /* 0x000fc8000fffe1ff */
[----:B------:R-:W-:Y:S02]  /*1fe0*/  UIMAD UR4, UR4, UR7, UR6 ;  /* 0x00000007040472a4 */ /* 0x000fe4000f8e0206 */
[----:B------:R-:W-:Y:S02]  /*1ff0*/  UIADD3 UR6, UPT, UPT, -UR6, URZ, URZ ;  /* 0x000000ff06067290 */ /* 0x000fe4000fffe1ff */
[----:B--2---:R-:W-:Y:S02]  /*2000*/  ULEA UR9, UR9, UR24, 0x18 ;  /* 0x0000001809097291 */ /* 0x004fe4000f8ec0ff */
[----:B-----5:R-:W-:Y:S01]  /*2010*/  UIADD3 UR24, UP0, UPT, UR30, 0x240, URZ ;  /* 0x000002401e187890 */ /* 0x020fe2000ff1e0ff */
[----:B------:R-:W2:Y:S01]  /*2020*/  S2UR UR7, SR_CgaCtaId ;  /* 0x00000000000779c3 */ /* 0x000ea20000008800 */
[----:B-1----:R-:W-:Y:S02]  /*2030*/  UIMAD UR6, UR5, UR6, UR11 ;  /* 0x00000006050672a4 */ /* 0x002fe4000f8e020b */
[----:B---3--:R-:W-:Y:S01]  /*2040*/  ULEA UR8, UR8, UR28, 0x18 ;  /* 0x0000001c08087291 */ /* 0x008fe2000f8ec0ff */
[----:B------:R-:W-:Y:S01]  /*2050*/  UMOV UR11, URZ ;  /* 0x000000ff000b7c82 */ /* 0x000fe20008000000 */
[----:B--2---:R-:W-:-:S02]  /*2060*/  ULEA UR7, UR7, UR25, 0x18 ;  /* 0x0000001907077291 */ /* 0x004fc4000f8ec0ff */
[----:B----4-:R-:W-:-:S12]  /*2070*/  UIADD3.X UR25, UPT, UPT, URZ, UR31, URZ, UP0, !UPT ;  /* 0x0000001fff197290 */ /* 0x010fd800087fe4ff */
.L_x_29:
[----:B-1----:R-:W1:Y:S01]  /*2080*/  S2R R2, SR_CgaCtaId ;  /* 0x0000000000027919 */ /* 0x002e620000008800 */
[----:B------:R-:W-:Y:S01]  /*2090*/  MOV R5, 0x400 ;  /* 0x0000040000057802 */ /* 0x000fe20000000f00 */
[----:B------:R-:W-:Y:S01]  /*20a0*/  IMAD.U32 R4, R3, -0x80000000, RZ ;  /* 0x8000000003047824 */ /* 0x000fe200078e00ff */
[----:B------:R-:W-:Y:S02]  /*20b0*/  USHF.L.U32 UR20, UR11, 0x3, URZ ;  /* 0x000000030b147899 */ /* 0x000fe400080006ff */
[----:B------:R-:W-:Y:S02]  /*20c0*/  USHF.L.U32 UR6, UR6, 0x7, URZ ;  /* 0x0000000706067899 */ /* 0x000fe400080006ff */
[----:B------:R-:W-:Y:S01]  /*20d0*/  USHF.L.U32 UR5, UR4, 0x8, URZ ;  /* 0x0000000804057899 */ /* 0x000fe200080006ff */
[----:B-1----:R-:W-:-:S04]  /*20e0*/  LEA R5, R2, R5, 0x18 ;  /* 0x0000000502057211 */ /* 0x002fc800078ec0ff */
[----:B------:R-:W1:Y:S02]  /*20f0*/  SYNCS.PHASECHK.TRANS64.TRYWAIT P0, [R5+URZ+0x40], R4 ;  /* 0x00004004050075a7 */ /* 0x000e6400080011ff */
[----:B-1-3--:R-:W-:Y:S05]  /*2100*/  @!P0 BRA `(.L_x_24) ;  /* 0x0000000c00208947 */ /* 0x00afea0003800000 */
.L_x_41:
[----:B------:R-:W-:Y:S01]  /*2110*/  HFMA2 R2, -RZ, RZ, 0, 0 ;  /* 0x00000000ff027431 */ /* 0x000fe200000001ff */
[----:B------:R-:W-:Y:S01]  /*2120*/  UMOV UR28, UR16 ;  /* 0x00000010001c7c82 */ /* 0x000fe20008000000 */
[----:B------:R-:W-:-:S05]  /*2130*/  UMOV UR29, URZ ;  /* 0x000000ff001d7c82 */ /* 0x000fca0008000000 */
.L_x_26:
[----:B-1----:R-:W1:Y:S01]  /*2140*/  LDTM.x32 R4, tmem[UR28] ;  /* 0x0000001c000479ee */ /* 0x002e6200082c0000 */
[----:B------:R-:W-:-:S04]  /*2150*/  ULEA.HI UR4, UR20, UR20, URZ, 0x1 ;  /* 0x0000001414047291 */ /* 0x000fc8000f8f08ff */
[----:B------:R-:W-:-:S04]  /*2160*/  ULOP3.LUT UR4, UR4, 0xfffffffe, URZ, 0xc0, !UPT ;  /* 0xfffffffe04047892 */ /* 0x000fc8000f8ec0ff */
[----:B------:R-:W-:Y:S01]  /*2170*/  UIADD3 UR4, UPT, UPT, -UR4, UR20, URZ ;  /* 0x0000001404047290 */ /* 0x000fe2000fffe1ff */
[-C--:B-1----:R-:W-:Y:S02]  /*2180*/  FMNMX.NAN R37, |R18|, |R34|.reuse, !PT ;  /* 0x4000002212257209 */ /* 0x082fe40007820200 */
[----:B------:R-:W-:Y:S02]  /*2190*/  FMNMX.NAN R36, |R19|, |R35|, !PT ;  /* 0x4000002313247209 */ /* 0x000fe40007820200 */
[----:B------:R-:W-:Y:S02]  /*21a0*/  F2FP.BF16.F32.PACK_AB R39, R35, R34 ;  /* 0x000000222327723e */ /* 0x000fe400000010ff */
[----:B------:R-:W-:Y:S02]  /*21b0*/  FMNMX3.NAN R34, |R10|, |R26|, R37, !PT ;  /* 0x4000001a0a227276 */ /* 0x000fe40007820225 */
[C---:B------:R-:W-:Y:S02]  /*21c0*/  F2FP.BF16.F32.PACK_AB R51, R11.reuse, R10 ;  /* 0x0000000a0b33723e */ /* 0x040fe400000010ff */
[----:B------:R-:W-:-:S02]  /*21d0*/  FMNMX3.NAN R35, |R11|, |R27|, R36, !PT ;  /* 0x4000001b0b237276 */ /* 0x000fc40007820224 */
[C---:B------:R-:W-:Y:S02]  /*21e0*/  FMNMX.NAN R10, |R15|.reuse, |R31|, !PT ;  /* 0x4000001f0f0a7209 */ /* 0x040fe40007820200 */
[----:B------:R-:W-:Y:S02]  /*21f0*/  F2FP.BF16.F32.PACK_AB R41, R15, R14 ;  /* 0x0000000e0f29723e */ /* 0x000fe400000010ff */
[----:B------:R-:W-:Y:S02]  /*2200*/  FMNMX.NAN R11, |R14|, |R30|, !PT ;  /* 0x4000001e0e0b7209 */ /* 0x000fe40007820200 */
[----:B------:R-:W-:Y:S02]  /*2210*/  FMNMX.NAN R15, |R12|, |R28|, !PT ;  /* 0x4000001c0c0f7209 */ /* 0x000fe40007820200 */
[----:B------:R-:W-:Y:S01]  /*2220*/  F2FP.BF16.F32.PACK_AB R40, R13, R12 ;  /* 0x0000000c0d28723e */ /* 0x000fe200000010ff */
[----:B------:R-:W-:Y:S01]  /*2230*/  IMAD.U32 R12, RZ, RZ, UR4 ;  /* 0x00000004ff0c7e24 */ /* 0x000fe2000f8e00ff */
[----:B------:R-:W-:-:S02]  /*2240*/  FMNMX.NAN R14, |R17|, |R33|, !PT ;  /* 0x40000021110e7209 */ /* 0x000fc40007820200 */
[C---:B------:R-:W-:Y:S02]  /*2250*/  FMNMX3.NAN R10, |R7|.reuse, |R23|, R10, !PT ;  /* 0x40000017070a7276 */ /* 0x040fe4000782020a */
[----:B------:R-:W-:Y:S02]  /*2260*/  F2FP.BF16.F32.PACK_AB R49, R7, R6 ;  /* 0x000000060731723e */ /* 0x000fe400000010ff */
[----:B------:R-:W-:Y:S02]  /*2270*/  FMNMX3.NAN R11, |R6|, |R22|, R11, !PT ;  /* 0x40000016060b7276 */ /* 0x000fe4000782020b */
[----:B------:R-:W-:Y:S02]  /*2280*/  FMNMX.NAN R7, |R16|, |R32|, !PT ;  /* 0x4000002010077209 */ /* 0x000fe40007820200 */
[----:B------:R-:W-:Y:S01]  /*2290*/  F2FP.BF16.F32.PACK_AB R42, R17, R16 ;  /* 0x00000010112a723e */ /* 0x000fe200000010ff */
[C---:B------:R-:W-:Y:S01]  /*22a0*/  IMAD R16, R12.reuse, 0x2000, R52 ;  /* 0x000020000c107824 */ /* 0x040fe200078e0234 */
[----:B------:R-:W-:Y:S01]  /*22b0*/  FMNMX.NAN R6, |R13|, |R29|, !PT ;  /* 0x4000001d0d067209 */ /* 0x000fe20007820200 */
[----:B------:R-:W-:Y:S01]  /*22c0*/  IMAD R13, R12, 0x2000, R53 ;  /* 0x000020000c0d7824 */ /* 0x000fe200078e0235 */
[----:B------:R-:W-:-:S02]  /*22d0*/  F2FP.BF16.F32.PACK_AB R50, R9, R8 ;  /* 0x000000080932723e */ /* 0x000fc400000010ff */
[----:B------:R-:W-:Y:S02]  /*22e0*/  F2FP.BF16.F32.PACK_AB R48, R5, R4 ;  /* 0x000000040530723e */ /* 0x000fe400000010ff */
[----:B------:R-:W-:Y:S02]  /*22f0*/  F2FP.BF16.F32.PACK_AB R43, R19, R18 ;  /* 0x00000012132b723e */ /* 0x000fe400000010ff */
[----:B------:R-:W-:Y:S01]  /*2300*/  FMNMX3.NAN R14, |R9|, |R25|, R14, !PT ;  /* 0x40000019090e7276 */ /* 0x000fe2000782020e */
[C---:B------:R-:W-:Y:S01]  /*2310*/  IMAD R9, R12.reuse, 0x2000, R54 ;  /* 0x000020000c097824 */ /* 0x040fe200078e0236 */
[----:B------:R-:W-:Y:S01]  /*2320*/  F2FP.BF16.F32.PACK_AB R47, R27, R26 ;  /* 0x0000001a1b2f723e */ /* 0x000fe200000010ff */
[----:B------:R-:W-:Y:S01]  /*2330*/  IMAD R12, R12, 0x2000, R55 ;  /* 0x000020000c0c7824 */ /* 0x000fe200078e0237 */
[----:B------:R-:W-:Y:S01]  /*2340*/  F2FP.BF16.F32.PACK_AB R45, R23, R22 ;  /* 0x00000016172d723e */ /* 0x000fe200000010ff */
[----:B------:R1:W-:Y:S01]  /*2350*/  STS.128 [R16], R48 ;  /* 0x0000003010007388 */ /* 0x0003e20000000c00 */
[----:B------:R-:W-:-:S02]  /*2360*/  F2FP.BF16.F32.PACK_AB R46, R25, R24 ;  /* 0x00000018192e723e */ /* 0x000fc400000010ff */
[----:B------:R-:W-:Y:S01]  /*2370*/  F2FP.BF16.F32.PACK_AB R44, R21, R20 ;  /* 0x00000014152c723e */ /* 0x000fe200000010ff */
[----:B------:R1:W-:Y:S01]  /*2380*/  STS.128 [R13], R40 ;  /* 0x000000280d007388 */ /* 0x0003e20000000c00 */
[----:B------:R-:W-:Y:S02]  /*2390*/  F2FP.BF16.F32.PACK_AB R37, R31, R30 ;  /* 0x0000001e1f25723e */ /* 0x000fe400000010ff */
[----:B------:R-:W-:Y:S01]  /*23a0*/  F2FP.BF16.F32.PACK_AB R38, R33, R32 ;  /* 0x000000202126723e */ /* 0x000fe200000010ff */
[----:B------:R1:W-:Y:S01]  /*23b0*/  STS.128 [R9], R44 ;  /* 0x0000002c09007388 */ /* 0x0003e20000000c00 */
[----:B------:R-:W-:Y:S02]  /*23c0*/  F2FP.BF16.F32.PACK_AB R36, R29, R28 ;  /* 0x0000001c1d24723e */ /* 0x000fe400000010ff */
[----:B------:R-:W-:-:S03]  /*23d0*/  FMNMX3.NAN R7, |R8|, |R24|, R7, !PT ;  /* 0x4000001808077276 */ /* 0x000fc60007820207 */
[----:B------:R1:W-:Y:S01]  /*23e0*/  STS.128 [R12], R36 ;  /* 0x000000240c007388 */ /* 0x0003e20000000c00 */
[----:B------:R2:W-:Y:S06]  /*23f0*/  MEMBAR.ALL.CTA ;  /* 0x0000000000007992 */ /* 0x0005ec0000008000 */
[----:B--2---:R-:W2:Y:S02]  /*2400*/  FENCE.VIEW.ASYNC.S ;  /* 0x00000000000073c6 */ /* 0x004ea40000000000 */
[----:B--2---:R-:W-:Y:S06]  /*2410*/  BAR.SYNC.DEFER_BLOCKING 0x2, 0x80 ;  /* 0x0082000000007b1d */ /* 0x004fec0000010000 */
[----:B------:R-:W-:Y:S05]  /*2420*/  BRA.U !UP4, `(.L_x_25) ;  /* 0x000000010c187547 */ /* 0x000fea000b800000 */
[----:B------:R-:W-:-:S04]  /*2430*/  USHF.L.U32 UR4, UR4, 0xc, URZ ;  /* 0x0000000c04047899 */ /* 0x000fc800080006ff */
[----:B------:R-:W-:-:S04]  /*2440*/  UIADD3 UR4, UPT, UPT, UR9, UR4, UR4 ;  /* 0x0000000409047290 */ /* 0x000fc8000fffe004 */
[----:B------:R-:W-:-:S09]  /*2450*/  UIADD3 UR4, UPT, UPT, UR4, 0x400, URZ ;  /* 0x0000040004047890 */ /* 0x000fd2000fffe0ff */
[----:B------:R2:W-:Y:S01]  /*2460*/  UTMASTG.2D [UR4], [UR24], desc[URZ] ;  /* 0x0000ff04180073b5 */ /* 0x0005e20008009000 */
[----:B------:R0:W-:Y:S01]  /*2470*/  UTMACMDFLUSH ;  /* 0x00000000000079b7 */ /* 0x0001e20000000000 */
[----:B--2---:R-:W-:-:S04]  /*2480*/  DEPBAR.LE SB0, 0x1 ;  /* 0x000080400000791a */ /* 0x004fc80000000000 */
.L_x_25:
[----:B------:R-:W-:Y:S01]  /*2490*/  BAR.SYNC.DEFER_BLOCKING 0x2, 0x80 ;  /* 0x0082000000007b1d */ /* 0x000fe20000010000 */
[----:B------:R-:W-:Y:S01]  /*24a0*/  UIADD3 UR29, UPT, UPT, UR29, 0x1, URZ ;  /* 0x000000011d1d7890 */ /* 0x000fe2000fffe0ff */
[----:B------:R-:W-:Y:S01]  /*24b0*/  FMNMX3.NAN R5, |R5|, |R21|, R6, !PT ;  /* 0x4000001505057276 */ /* 0x000fe20007820206 */
[----:B------:R-:W-:Y:S01]  /*24c0*/  UIADD3 UR28, UPT, UPT, UR28, 0x20, URZ ;  /* 0x000000201c1c7890 */ /* 0x000fe2000fffe0ff */
[----:B------:R-:W-:Y:S01]  /*24d0*/  FMNMX.NAN R10, R35, R10, !PT ;  /* 0x0000000a230a7209 */ /* 0x000fe20007820000 */
[----:B------:R-:W-:Y:S01]  /*24e0*/  UISETP.NE.AND UP0, UPT, UR29, 0x8, UPT ;  /* 0x000000081d00788c */ /* 0x000fe2000bf05270 */
[----:B------:R-:W-:Y:S01]  /*24f0*/  FMNMX3.NAN R4, |R4|, |R20|, R15, !PT ;  /* 0x4000001404047276 */ /* 0x000fe2000782020f */
[----:B------:R-:W-:Y:S01]  /*2500*/  UIADD3 UR20, UPT, UPT, UR20, 0x1, URZ ;  /* 0x0000000114147890 */ /* 0x000fe2000fffe0ff */
[----:B------:R-:W-:Y:S01]  /*2510*/  FMNMX.NAN R11, R34, R11, !PT ;  /* 0x0000000b220b7209 */ /* 0x000fe20007820000 */
[----:B------:R-:W-:Y:S01]  /*2520*/  UIADD3 UR5, UPT, UPT, UR5, 0x20, URZ ;  /* 0x0000002005057890 */ /* 0x000fe2000fffe0ff */
[----:B------:R-:W-:-:S02]  /*2530*/  FMNMX3.NAN R5, R5, R14, R10, !PT ;  /* 0x0000000e05057276 */ /* 0x000fc4000782000a */
[----:B------:R-:W-:-:S04]  /*2540*/  FMNMX3.NAN R4, R4, R7, R11, !PT ;  /* 0x0000000704047276 */ /* 0x000fc8000782000b */
[----:B------:R-:W-:-:S04]  /*2550*/  FMNMX3.NAN R5, R4, R5, RZ, !PT ;  /* 0x0000000504057276 */ /* 0x000fc800078200ff */
[----:B------:R-:W-:Y:S01]  /*2560*/  FMNMX R2, R5, R2, !PT ;  /* 0x0000000205027209 */ /* 0x000fe20007800000 */
[----:B------:R-:W-:Y:S06]  /*2570*/  BRA.U UP0, `(.L_x_26) ;  /* 0xfffffff900f07547 */ /* 0x000fec000b83ffff */
[----:B------:R-:W-:Y:S01]  /*2580*/  CREDUX.MAX.S32 UR4, R2 ;  /* 0x00000000020472cc */ /* 0x000fe20000000200 */
[----:B------:R-:W-:Y:S01]  /*2590*/  BSSY.RECONVERGENT B0, `(.L_x_27) ;  /* 0x000000c000007945 */ /* 0x000fe20003800200 */
[----:B------:R-:W-:-:S11]  /*25a0*/  ISETP.NE.AND P0, PT, R0, RZ, PT ;  /* 0x000000ff0000720c */ /* 0x000fd60003f05270 */
[----:B------:R-:W-:-:S05]  /*25b0*/  IMAD.U32 R2, RZ, RZ, UR4 ;  /* 0x00000004ff027e24 */ /* 0x000fca000f8e00ff */
[----:B------:R2:W-:Y:S01]  /*25c0*/  @!P0 STS [UR17+0x37400], R2 ;  /* 0x03740002ff008988 */ /* 0x0005e20008000811 */
[----:B------:R-:W-:Y:S01]  /*25d0*/  BAR.SYNC.DEFER_BLOCKING 0x2, 0x80 ;  /* 0x0082000000007b1d */ /* 0x000fe20000010000 */
[----:B------:R-:W-:-:S13]  /*25e0*/  LOP3.LUT P0, RZ, R0, UR10, RZ, 0xfc, !PT ;  /* 0x0000000a00ff7c12 */ /* 0x000fda000f80fcff */
[----:B------:R-:W-:Y:S05]  /*25f0*/  @P0 BRA `(.L_x_28) ;  /* 0x0000000000140947 */ /* 0x000fea0003800000 */
[----:B------:R-:W3:Y:S01]  /*2600*/  LDS.128 R4, [UR8+0x37400] ;  /* 0x03740008ff047984 */ /* 0x000ee20008000c00 */
[----:B-1----:R-:W1:Y:S01]  /*2610*/  LDC.64 R8, c[0x0][0x640] ;  /* 0x00019000ff087b82 */ /* 0x002e620000000a00 */
[----:B---3--:R-:W-:-:S04]  /*2620*/  FMNMX3 R4, R4, RZ, R5, !PT ;  /* 0x000000ff04047276 */ /* 0x008fc80007800005 */
[----:B------:R-:W-:-:S05]  /*2630*/  FMNMX3 R7, R4, R6, R7, !PT ;  /* 0x0000000604077276 */ /* 0x000fca0007800007 */
[----:B-1----:R3:W-:Y:S02]  /*2640*/  REDG.E.MAX.S32.STRONG.GPU desc[UR26][R8.64], R7 ;  /* 0x000000070800798e */ /* 0x0027e4000d12e31a */
.L_x_28:
[----:B------:R-:W-:Y:S05]  /*2650*/  BSYNC.RECONVERGENT B0 ;  /* 0x0000000000007941 */ /* 0x000fea0003800200 */
.L_x_27:
[----:B------:R-:W4:Y:S01]  /*2660*/  LDCU.64 UR4, c[0x0][0x648] ;  /* 0x0000c900ff0477ac */ /* 0x000f220008000a00 */
[----:B------:R-:W-:Y:S01]  /*2670*/  LOP3.LUT R3, R3, 0x1, RZ, 0x3c, !PT ;  /* 0x0000000103037812 */ /* 0x000fe200078e3cff */
[----:B------:R-:W-:Y:S01]  /*2680*/  UIADD3 UR18, UPT, UPT, UR12, UR18, URZ ;  /* 0x000000120c127290 */ /* 0x000fe2000fffe0ff */
[----:B------:R-:W-:-:S03]  /*2690*/  ELECT P0, URZ, PT ;  /* 0x0000000000ff782f */ /* 0x000fc60003800000 */
[----:B------:R-:W-:Y:S02]  /*26a0*/  UISETP.GE.AND UP0, UPT, UR18, 0x200, UPT ;  /* 0x000002001200788c */ /* 0x000fe4000bf06270 */
[----:B------:R-:W-:Y:S02]  /*26b0*/  UIADD3 UR11, UPT, UPT, UR11, 0x1, URZ ;  /* 0x000000010b0b7890 */ /* 0x000fe4000fffe0ff */
[----:B----4-:R-:W-:-:S06]  /*26c0*/  UIMAD.WIDE.U32 UR28, UR18, UR5, URZ ;  /* 0x00000005121c72a5 */ /* 0x010fcc000f8e00ff */
[----:B--2---:R-:W-:Y:S01]  /*26d0*/  @P0 IMAD.MOV.U32 R2, RZ, RZ, 0x1 ;  /* 0x00000001ff020424 */ /* 0x004fe200078e00ff */
[----:B------:R-:W2:Y:S03]  /*26e0*/  LDCU UR5, c[0x0][0x658] ;  /* 0x0000cb00ff0577ac */ /* 0x000ea60008000800 */
[----:B------:R4:W-:Y:S01]  /*26f0*/  @P0 SYNCS.ARRIVE.TRANS64.ART0 RZ, [UR7+0x48], R2 ;  /* 0x00004802ffff09a7 */ /* 0x0009e20008500007 */
[----:B------:R-:W-:-:S04]  /*2700*/  UIADD3 UR6, UPT, UPT, UR18, -UR29, URZ ;  /* 0x8000001d12067290 */ /* 0x000fc8000fffe0ff */
[----:B------:R-:W-:-:S04]  /*2710*/  USHF.R.U32.HI UR6, URZ, UR23, UR6 ;  /* 0x00000017ff067299 */ /* 0x000fc80008011606 */
[----:B------:R-:W-:-:S04]  /*2720*/  UIADD3 UR6, UPT, UPT, UR29, UR6, URZ ;  /* 0x000000061d067290 */ /* 0x000fc8000fffe0ff */
[----:B------:R-:W-:-:S04]  /*2730*/  USHF.R.U32.HI UR6, URZ, UR22, UR6 ;  /* 0x00000016ff067299 */ /* 0x000fc80008011606 */
[----:B------:R-:W-:-:S04]  /*2740*/  UIADD3 UR6, UPT, UPT, -UR6, URZ, URZ ;  /* 0x000000ff06067290 */ /* 0x000fc8000fffe1ff */
[----:B------:R-:W-:-:S04]  /*2750*/  UIMAD UR6, UR4, UR6, UR18 ;  /* 0x00000006040672a4 */ /* 0x000fc8000f8e0212 */
[----:B--2---:R-:W-:Y:S01]  /*2760*/  UIMAD.WIDE.U32 UR28, UR6, UR5, URZ ;  /* 0x00000005061c72a5 */ /* 0x004fe2000f8e00ff */
[----:B------:R-:W2:Y:S03]  /*2770*/  LDCU.64 UR4, c[0x0][0x660] ;  /* 0x0000cc00ff0477ac */ /* 0x000ea60008000a00 */
[----:B------:R-:W-:-:S04]  /*2780*/  UIADD3 UR20, UPT, UPT, UR6, -UR29, URZ ;  /* 0x8000001d06147290 */ /* 0x000fc8000fffe0ff */
[----:B------:R-:W-:-:S04]  /*2790*/  USHF.R.U32.HI UR20, URZ, UR21, UR20 ;  /* 0x00000015ff147299 */ /* 0x000fc80008011614 */
[----:B------:R-:W-:-:S04]  /*27a0*/  UIADD3 UR20, UPT, UPT, UR29, UR20, URZ ;  /* 0x000000141d147290 */ /* 0x000fc8000fffe0ff */
[----:B------:R-:W-:-:S04]  /*27b0*/  USHF.R.U32.HI UR28, URZ, UR13, UR20 ;  /* 0x0000000dff1c7299 */ /* 0x000fc80008011614 */
[----:B--2---:R-:W-:Y:S01]  /*27c0*/  UIMAD.WIDE.U32 UR30, UR28, UR5, URZ ;  /* 0x000000051c1e72a5 */ /* 0x004fe2000f8e00ff */
[----:B------:R-:W2:Y:S06]  /*27d0*/  LDCU UR5, c[0x0][0x654] ;  /* 0x0000ca80ff0577ac */ /* 0x000eac0008000800 */
[----:B------:R-:W-:Y:S02]  /*27e0*/  UMOV UR29, UR31 ;  /* 0x0000001f001d7c82 */ /* 0x000fe40008000000 */
[----:B------:R-:W-:-:S04]  /*27f0*/  UIADD3 UR20, UPT, UPT, UR28, -UR29, URZ ;  /* 0x8000001d1c147290 */ /* 0x000fc8000fffe0ff */
[----:B------:R-:W-:-:S04]  /*2800*/  USHF.R.U32.HI UR20, URZ, UR15, UR20 ;  /* 0x0000000fff147299 */ /* 0x000fc80008011614 */
[----:B------:R-:W-:Y:S02]  /*2810*/  UIADD3 UR29, UPT, UPT, UR29, UR20, URZ ;  /* 0x000000141d1d7290 */ /* 0x000fe4000fffe0ff */
[----:B------:R-:W-:Y:S02]  /*2820*/  UIADD3 UR20, UPT, UPT, -UR28, URZ, URZ ;  /* 0x000000ff1c147290 */ /* 0x000fe4000fffe1ff */
[----:B------:R-:W-:Y:S02]  /*2830*/  USHF.R.U32.HI UR29, URZ, UR14, UR29 ;  /* 0x0000000eff1d7299 */ /* 0x000fe4000801161d */
[----:B--2---:R-:W-:Y:S02]  /*2840*/  UIMAD UR6, UR5, UR20, UR6 ;  /* 0x00000014050672a4 */ /* 0x004fe4000f8e0206 */
[----:B------:R-:W-:-:S04]  /*2850*/  UIADD3 UR29, UPT, UPT, -UR29, URZ, URZ ;  /* 0x000000ff1d1d7290 */ /* 0x000fc8000fffe1ff */
[----:B------:R-:W-:Y:S01]  /*2860*/  UIMAD UR4, UR4, UR29, UR28 ;  /* 0x0000001d040472a4 */ /* 0x000fe2000f8e021c */
[----:B----4-:R-:W-:Y:S11]  /*2870*/  BRA.U !UP0, `(.L_x_29) ;  /* 0xfffffff908007547 */ /* 0x010ff6000b83ffff */
.L_x_23:
[----:B------:R-:W-:Y:S01]  /*2880*/  BAR.SYNC.DEFER_BLOCKING 0x2, 0x80 ;  /* 0x0082000000007b1d */ /* 0x000fe20000010000 */
[----:B------:R-:W-:-:S04]  /*2890*/  ULOP3.LUT UR9, UR19, 0xffff, URZ, 0xc0, !UPT ;  /* 0x0000ffff13097892 */ /* 0x000fc8000f8ec0ff */
[----:B------:R-:W-:-:S03]  /*28a0*/  USHF.R.U32.HI UR9, URZ, 0x5, UR9 ;  /* 0x00000005ff097899 */ /* 0x000fc60008011609 */
[----:B------:R-:W2:Y:S01]  /*28b0*/  S2UR UR4, SR_CgaCtaId ;  /* 0x00000000000479c3 */ /* 0x000ea20000008800 */
[----:B------:R-:W-:Y:S01]  /*28c0*/  UMOV UR6, 0xffff ;  /* 0x0000ffff00067882 */ /* 0x000fe20000000000 */
[----:B------:R-:W-:Y:S02]  /*28d0*/  UIADD3 UR8, UPT, UPT, UR9, 0x10, URZ ;  /* 0x0000001009087890 */ /* 0x000fe4000fffe0ff */
[----:B------:R-:W-:Y:S01]  /*28e0*/  USHF.L.U32 UR6, UR6, UR9, URZ ;  /* 0x0000000906067299 */ /* 0x000fe200080006ff */
[----:B------:R-:W-:Y:S01]  /*28f0*/  NOP ;  /* 0x0000000000007918 */ /* 0x000fe20000000000 */
[----:B------:R-:W-:Y:S02]  /*2900*/  UMOV UR5, 0x50 ;  /* 0x0000005000057882 */ /* 0x000fe40000000000 */
[----:B--2---:R-:W-:-:S03]  /*2910*/  ULEA UR4, UR4, UR5, 0x18 ;  /* 0x0000000504047291 */ /* 0x004fc6000f8ec0ff */
[----:B------:R-:W-:Y:S02]  /*2920*/  UMOV UR5, 0x1 ;  /* 0x0000000100057882 */ /* 0x000fe40000000000 */
[----:B------:R-:W-:-:S04]  /*2930*/  USHF.L.U32 UR8, UR5, UR8, URZ ;  /* 0x0000000805087299 */ /* 0x000fc800080006ff */
[----:B------:R-:W2:Y:S01]  /*2940*/  LDS R0, [UR4] ;  /* 0x00000004ff007984 */ /* 0x000ea20008000800 */
[----:B------:R-:W-:-:S04]  /*2950*/  ULOP3.LUT UR8, UR8, UR6, URZ, 0xfc, !UPT ;  /* 0x0000000608087292 */ /* 0x000fc8000f8efcff */
[----:B------:R-:W-:Y:S01]  /*2960*/  ULOP3.LUT UR6, UR8, 0xffff, URZ, 0xc0, !UPT ;  /* 0x0000ffff08067892 */ /* 0x000fe2000f8ec0ff */
[----:B--2---:R-:W-:-:S13]  /*2970*/  R2UR UR7, R0 ;  /* 0x00000000000772ca */ /* 0x004fda00000e0000 */
[----:B------:R-:W-:-:S04]  /*2980*/  ULOP3.LUT UR5, UR8, 0xffff, UR7, 0x80, !UPT ;  /* 0x0000ffff08057892 */ /* 0x000fc8000f8e8007 */
[----:B------:R-:W-:-:S09]  /*2990*/  UISETP.NE.AND UP0, UPT, UR5, UR6, UPT ;  /* 0x000000060500728c */ /* 0x000fd2000bf05270 */
[----:B------:R-:W-:Y:S05]  /*29a0*/  BRA.U UP0, `(.L_x_30) ;  /* 0x00000001004c7547 */ /* 0x000fea000b800000 */
[----:B------:R-:W-:Y:S02]  /*29b0*/  USHF.R.U32.HI UR5, URZ, 0x10, UR8 ;  /* 0x00000010ff057899 */ /* 0x000fe40008011608 */
[----:B------:R-:W-:-:S04]  /*29c0*/  USHF.R.U32.HI UR6, URZ, 0x10, UR7 ;  /* 0x00000010ff067899 */ /* 0x000fc80008011607 */
[----:B------:R-:W-:-:S04]  /*29d0*/  ULOP3.LUT UR6, UR6, UR5, URZ, 0xc0, !UPT ;  /* 0x0000000506067292 */ /* 0x000fc8000f8ec0ff */
[----:B------:R-:W-:-:S09]  /*29e0*/  UISETP.NE.AND UP0, UPT, UR6, UR5, UPT ;  /* 0x000000050600728c */ /* 0x000fd2000bf05270 */
[----:B------:R-:W-:Y:S05]  /*29f0*/  BRA.U UP0, `(.L_x_31) ;  /* 0x00000001002c7547 */ /* 0x000fea000b800000 */
[----:B-1----:R-:W1:Y:S01]  /*2a00*/  S2R R2, SR_LANEID ;  /* 0x0000000000027919 */ /* 0x002e620000000000 */
[----:B------:R-:W-:Y:S01]  /*2a10*/  ULOP3.LUT UR8, URZ, UR8, URZ, 0x33, !UPT ;  /* 0x00000008ff087292 */ /* 0x000fe2000f8e33ff */
[----:B------:R-:W-:Y:S02]  /*2a20*/  VOTEU.ANY UR6, UPT, PT ;  /* 0x0000000000067886 */ /* 0x000fe400038e0100 */
[----:B------:R-:W-:-:S03]  /*2a30*/  UFLO.U32 UR6, UR6 ;  /* 0x00000006000672bd */ /* 0x000fc600080e0000 */
[----:B------:R-:W-:-:S04]  /*2a40*/  IMAD.U32 R0, RZ, RZ, UR8 ;  /* 0x00000008ff007e24 */ /* 0x000fc8000f8e00ff */
[----:B------:R-:W2:Y:S02]  /*2a50*/  REDUX UR5, R0 ;  /* 0x00000000000573c4 */ /* 0x000ea40000000000 */
[----:B------:R4:W-:Y:S01]  /*2a60*/  UTCATOMSWS.AND URZ, UR8 ;  /* 0x0000000800ff79e3 */ /* 0x0009e20008000000 */
[----:B-1----:R-:W-:Y:S02]  /*2a70*/  ISETP.EQ.U32.AND P0, PT, R2, UR6, PT ;  /* 0x0000000602007c0c */ /* 0x002fe4000bf02070 */
[----:B--2---:R-:W-:-:S11]  /*2a80*/  MOV R2, UR5 ;  /* 0x0000000500027c02 */ /* 0x004fd60008000f00 */
[----:B------:R4:W-:Y:S01]  /*2a90*/  @P0 ATOMS.AND RZ, [UR4], R2 ;  /* 0x00000002ffff098c */ /* 0x0009e2000a800004 */
[----:B------:R-:W-:Y:S05]  /*2aa0*/  BRA `(.L_x_32) ;  /* 0x0000000000147947 */ /* 0x000fea0003800000 */
.L_x_31:
[----:B-1----:R-:W-:Y:S02]  /*2ab0*/  MOV R2, 0x2ad0 ;  /* 0x00002ad000027802 */ /* 0x002fe40000000f00 */
[----:B---3--:R-:W-:Y:S05]  /*2ac0*/  CALL.REL.NOINC `($__internal_0_$__cuda_sm10x_tcgen05_guardrail_trap_col_being_dealloced_not_returned_by_alloc) ;  /* 0x0000000000cc7944 */ /* 0x008fea0003c00000 */
[----:B------:R-:W-:Y:S05]  /*2ad0*/  BRA `(.L_x_32) ;  /* 0x0000000000087947 */ /* 0x000fea0003800000 */
.L_x_30:
[----:B-1----:R-:W-:Y:S02]  /*2ae0*/  MOV R2, 0x2b00 ;  /* 0x00002b0000027802 */ /* 0x002fe40000000f00 */
[----:B---3--:R-:W-:Y:S05]  /*2af0*/  CALL.REL.NOINC `($__internal_2_$__cuda_sm10x_tcgen05_guardrail_trap_unallocated_columns_being_dealloced) ;  /* 0x0000000000d87944 */ /* 0x008fea0003c00000 */
.L_x_32:
[----:B------:R-:W-:Y:S01]  /*2b00*/  NOP ;  /* 0x0000000000007918 */ /* 0x000fe20000000000 */
[----:B------:R-:W-:-:S04]  /*2b10*/  DEPBAR.LE SB0, 0x0 ;  /* 0x000080000000791a */ /* 0x000fc80000000000 */
[----:B----4-:R-:W-:Y:S05]  /*2b20*/  EXIT ;  /* 0x000000000000794d */ /* 0x010fea0003800000 */
.L_x_6:
[----:B------:R-:W-:Y:S02]  /*2b30*/  MOV R6, UR17 ;  /* 0x0000001100067c02 */ /* 0x000fe40008000f00 */
[----:B------:R-:W-:Y:S02]  /*2b40*/  MOV R7, UR17 ;  /* 0x0000001100077c02 */ /* 0x000fe40008000f00 */
[----:B------:R-:W-:-:S07]  /*2b50*/  MOV R0, UR25 ;  /* 0x0000001900007c02 */ /* 0x000fce0008000f00 */
.L_x_33:
[----:B-1----:R1:W2:Y:S02]  /*2b60*/  SYNCS.PHASECHK.TRANS64.TRYWAIT P0, [R0+URZ+0x20], R7 ;  /* 0x00002007000075a7 */ /* 0x0022a400080011ff */
[----:B--2---:R-:W-:Y:S05]  /*2b70*/  @!P0 NANOSLEEP.SYNCS 0x989680 ;  /* 0x009896800000895d */ /* 0x004fea0003900000 */
[----:B------:R-:W2:Y:S02]  /*2b80*/  @!P0 SYNCS.PHASECHK.TRANS64 P0, [R0+URZ+0x20], R7 ;  /* 0x00002007000085a7 */ /* 0x000ea400080010ff */
[----:B--2---:R-:W-:Y:S05]  /*2b90*/  @!P0 BRA `(.L_x_33) ;  /* 0xfffffffc00f08947 */ /* 0x004fea000383ffff */
[----:B------:R-:W-:Y:S05]  /*2ba0*/  BRA `(.L_x_5) ;  /* 0xffffffdc00947947 */ /* 0x000fea000383ffff */
.L_x_9:
[----:B------:R-:W-:Y:S02]  /*2bb0*/  MOV R6, UR6 ;  /* 0x0000000600067c02 */ /* 0x000fe40008000f00 */
[----:B------:R-:W-:Y:S02]  /*2bc0*/  MOV R7, UR6 ;  /* 0x0000000600077c02 */ /* 0x000fe40008000f00 */
[----:B------:R-:W-:-:S07]  /*2bd0*/  MOV R0, UR4 ;  /* 0x0000000400007c02 */ /* 0x000fce0008000f00 */
.L_x_34:
[----:B-1----:R1:W5:Y:S02]  /*2be0*/  SYNCS.PHASECHK.TRANS64.TRYWAIT P0, [R0+URZ+0x20], R7 ;  /* 0x00002007000075a7 */ /* 0x00236400080011ff */
[----:B-----5:R-:W-:Y:S05]  /*2bf0*/  @!P0 NANOSLEEP.SYNCS 0x989680 ;  /* 0x009896800000895d */ /* 0x020fea0003900000 */
[----:B------:R-:W5:Y:S02]  /*2c00*/  @!P0 SYNCS.PHASECHK.TRANS64 P0, [R0+URZ+0x20], R7 ;  /* 0x00002007000085a7 */ /* 0x000f6400080010ff */
[----:B-----5:R-:W-:Y:S05]  /*2c10*/  @!P0 BRA `(.L_x_34) ;  /* 0xfffffffc00f08947 */ /* 0x020fea000383ffff */
[----:B------:R-:W-:Y:S05]  /*2c20*/  BRA `(.L_x_35) ;  /* 0xffffffe0008c7947 */ /* 0x000fea000383ffff */
.L_x_12:
[----:B------:R-:W-:Y:S02]  /*2c30*/  MOV R0, UR12 ;  /* 0x0000000c00007c02 */ /* 0x000fe40008000f00 */
[-C--:B------:R-:W-:Y:S02]  /*2c40*/  MOV R6, R2.reuse ;  /* 0x0000000200067202 */ /* 0x080fe40000000f00 */
[----:B------:R-:W-:-:S07]  /*2c50*/  MOV R7, R2 ;  /* 0x0000000200077202 */ /* 0x000fce0000000f00 */
.L_x_36:
[----:B-1----:R1:W4:Y:S02]  /*2c60*/  SYNCS.PHASECHK.TRANS64.TRYWAIT P0, [R0+URZ+0x48], R7 ;  /* 0x00004807000075a7 */ /* 0x00232400080011ff */
[----:B----4-:R-:W-:Y:S05]  /*2c70*/  @!P0 NANOSLEEP.SYNCS 0x989680 ;  /* 0x009896800000895d */ /* 0x010fea0003900000 */
[----:B------:R-:W4:Y:S02]  /*2c80*/  @!P0 SYNCS.PHASECHK.TRANS64 P0, [R0+URZ+0x48], R7 ;  /* 0x00004807000085a7 */ /* 0x000f2400080010ff */
[----:B----4-:R-:W-:Y:S05]  /*2c90*/  @!P0 BRA `(.L_x_36) ;  /* 0xfffffffc00f08947 */ /* 0x010fea000383ffff */
[----:B------:R-:W-:Y:S05]  /*2ca0*/  BRA `(.L_x_37) ;  /* 0xffffffe400c07947 */ /* 0x000fea000383ffff */
.L_x_14:
[----:B------:R-:W-:Y:S02]  /*2cb0*/  MOV R6, UR26 ;  /* 0x0000001a00067c02 */ /* 0x000fe40008000f00 */
[----:B------:R-:W-:Y:S02]  /*2cc0*/  MOV R7, UR26 ;  /* 0x0000001a00077c02 */ /* 0x000fe40008000f00 */
[----:B------:R-:W-:Y:S07]  /*2cd0*/  MOV R0, UR17 ;  /* 0x0000001100007c02 */ /* 0x000fee0008000f00 */
.L_x_38:
[----:B-1----:R1:W4:Y:S02]  /*2ce0*/  SYNCS.PHASECHK.TRANS64.TRYWAIT P1, [R0+URZ], R7 ;  /* 0x00000007000075a7 */ /* 0x00232400080211ff */
[----:B----4-:R-:W-:Y:S05]  /*2cf0*/  @!P1 NANOSLEEP.SYNCS 0x989680 ;  /* 0x009896800000995d */ /* 0x010fea0003900000 */
[----:B------:R-:W4:Y:S02]  /*2d00*/  @!P1 SYNCS.PHASECHK.TRANS64 P1, [R0+URZ], R7 ;  /* 0x00000007000095a7 */ /* 0x000f2400080210ff */
[----:B----4-:R-:W-:Y:S05]  /*2d10*/  @!P1 BRA `(.L_x_38) ;  /* 0xfffffffc00f09947 */ /* 0x010fea000383ffff */
[----:B------:R-:W-:Y:S05]  /*2d20*/  BRA `(.L_x_13) ;  /* 0xffffffe8003c7947 */ /* 0x000fea000383ffff */
.L_x_17:
[----:B------:R-:W-:-:S07]  /*2d30*/  MOV R7, R6 ;  /* 0x0000000600077202 */ /* 0x000fce0000000f00 */
.L_x_39:
[----:B-1----:R1:W4:Y:S02]  /*2d40*/  SYNCS.PHASECHK.TRANS64.TRYWAIT P0, [R9+URZ+0x48], R7 ;  /* 0x00004807090075a7 */ /* 0x00232400080011ff */
[----:B----4-:R-:W-:Y:S05]  /*2d50*/  @!P0 NANOSLEEP.SYNCS 0x989680 ;  /* 0x009896800000895d */ /* 0x010fea0003900000 */
[----:B------:R-:W4:Y:S02]  /*2d60*/  @!P0 SYNCS.PHASECHK.TRANS64 P0, [R9+URZ+0x48], R7 ;  /* 0x00004807090085a7 */ /* 0x000f2400080010ff */
[----:B----4-:R-:W-:Y:S05]  /*2d70*/  @!P0 BRA `(.L_x_39) ;  /* 0xfffffffc00f08947 */ /* 0x010fea000383ffff */
[----:B------:R-:W-:Y:S05]  /*2d80*/  BRA `(.L_x_10) ;  /* 0xffffffe800c47947 */ /* 0x000fea000383ffff */
.L_x_24:
[-C--:B------:R-:W-:Y:S02]  /*2d90*/  MOV R6, R4.reuse ;  /* 0x0000000400067202 */ /* 0x080fe40000000f00 */
[----:B------:R-:W-:-:S07]  /*2da0*/  MOV R7, R4 ;  /* 0x0000000400077202 */ /* 0x000fce0000000f00 */
.L_x_40:
[----:B-1----:R1:W2:Y:S02]  /*2db0*/  SYNCS.PHASECHK.TRANS64.TRYWAIT P0, [R5+URZ+0x40], R7 ;  /* 0x00004007050075a7 */ /* 0x0022a400080011ff */
[----:B--2---:R-:W-:Y:S05]  /*2dc0*/  @!P0 NANOSLEEP.SYNCS 0x989680 ;  /* 0x009896800000895d */ /* 0x004fea0003900000 */
[----:B------:R-:W2:Y:S02]  /*2dd0*/  @!P0 SYNCS.PHASECHK.TRANS64 P0, [R5+URZ+0x40], R7 ;  /* 0x00004007050085a7 */ /* 0x000ea400080010ff */
[----:B--2---:R-:W-:Y:S05]  /*2de0*/  @!P0 BRA `(.L_x_40) ;  /* 0xfffffffc00f08947 */ /* 0x004fea000383ffff */
[----:B------:R-:W-:Y:S05]  /*2df0*/  BRA `(.L_x_41) ;  /* 0xfffffff000c47947 */ /* 0x000fea000383ffff */
        .weak           $__internal_0_$__cuda_sm10x_tcgen05_guardrail_trap_col_being_dealloced_not_returned_by_alloc
        .type           $__internal_0_$__cuda_sm10x_tcgen05_guardrail_trap_col_being_dealloced_not_returned_by_alloc,@function
        .size           $__internal_0_$__cuda_sm10x_tcgen05_guardrail_trap_col_being_dealloced_not_returned_by_alloc,($__internal_1_$__cuda_sm10x_tcgen05_guardrail_trap_phase_invalid_during_alloc - $__internal_0_$__cuda_sm10x_tcgen05_guardrail_trap_col_being_dealloced_not_returned_by_alloc)
$__internal_0_$__cuda_sm10x_tcgen05_guardrail_trap_col_being_dealloced_not_returned_by_alloc:
[----:B------:R-:W-:Y:S05]  /*2e00*/  BPT.TRAP 0x1 ;  /* 0x000000040000795c */ /* 0x000fea0000300000 */
[----:B------:R-:W-:-:S04]  /*2e10*/  HFMA2 R3, -RZ, RZ, 0, 0 ;  /* 0x00000000ff037431 */ /* 0x000fc800000001ff */
[----:B------:R-:W-:Y:S05]  /*2e20*/  RET.REL.NODEC R2 `(kernel_cutlass_kernel_cudnngemm_amaxdense_blockscaled_gemm_persistent_amaxSm100BlockScaledPersistentDenseGemmKernel_object_at__TiledMMA_ThrLayoutVMNK11110000_PermutationMNK____MMAAtom_Thr_0) ;  /* 0xffffffd002747950 */ /* 0x000fea0003c3ffff */
        .weak           $__internal_1_$__cuda_sm10x_tcgen05_guardrail_trap_phase_invalid_during_alloc
        .type           $__internal_1_$__cuda_sm10x_tcgen05_guardrail_trap_phase_invalid_during_alloc,@function
        .size           $__internal_1_$__cuda_sm10x_tcgen05_guardrail_trap_phase_invalid_during_alloc,($__internal_2_$__cuda_sm10x_tcgen05_guardrail_trap_unallocated_columns_being_dealloced - $__internal_1_$__cuda_sm10x_tcgen05_guardrail_trap_phase_invalid_during_alloc)
$__internal_1_$__cuda_sm10x_tcgen05_guardrail_trap_phase_invalid_during_alloc:
[----:B------:R-:W-:Y:S05]  /*2e30*/  BPT.TRAP 0x1 ;  /* 0x000000040000795c */ /* 0x000fea0000300000 */
[----:B------:R-:W-:-:S04]  /*2e40*/  MOV R5, 0x0 ;  /* 0x0000000000057802 */ /* 0x000fc80000000f00 */
[----:B------:R-:W-:Y:S05]  /*2e50*/  RET.REL.NODEC R4 `(kernel_cutlass_kernel_cudnngemm_amaxdense_blockscaled_gemm_persistent_amaxSm100BlockScaledPersistentDenseGemmKernel_object_at__TiledMMA_ThrLayoutVMNK11110000_PermutationMNK____MMAAtom_Thr_0) ;  /* 0xffffffd004687950 */ /* 0x000fea0003c3ffff */
        .weak           $__internal_2_$__cuda_sm10x_tcgen05_guardrail_trap_unallocated_columns_being_dealloced
        .type           $__internal_2_$__cuda_sm10x_tcgen05_guardrail_trap_unallocated_columns_being_dealloced,@function
        .size           $__internal_2_$__cuda_sm10x_tcgen05_guardrail_trap_unallocated_columns_being_dealloced,(.L_x_45 - $__internal_2_$__cuda_sm10x_tcgen05_guardrail_trap_unallocated_columns_being_dealloced)
$__internal_2_$__cuda_sm10x_tcgen05_guardrail_trap_unallocated_columns_being_dealloced:
[----:B------:R-:W-:Y:S05]  /*2e60*/  BPT.TRAP 0x1 ;  /* 0x000000040000795c */ /* 0x000fea0000300000 */
[----:B------:R-:W-:-:S04]  /*2e70*/  HFMA2 R3, -RZ, RZ, 0, 0 ;  /* 0x00000000ff037431 */ /* 0x000fc800000001ff */
[----:B------:R-:W-:Y:S05]  /*2e80*/  RET.REL.NODEC R2 `(kernel_cutlass_kernel_cudnngemm_amaxdense_blockscaled_gemm_persistent_amaxSm100BlockScaledPersistentDenseGemmKernel_object_at__TiledMMA_ThrLayoutVMNK11110000_PermutationMNK____MMAAtom_Thr_0) ;  /* 0xffffffd0025c7950 */ /* 0x000fea0003c3ffff */
.L_x_42:
[----:B------:R-:W-:-:S00]  /*2e90*/  BRA `(.L_x_42) ;  /* 0xfffffffc00fc7947 */ /* 0x000fc0000383ffff */
[----:B------:R-:W-:-:S00]  /*2ea0*/  NOP ;  /* 0x0000000000007918 */ /* 0x000fc00000000000 */
        /* <DEDUP_REMOVED lines=13> */
.L_x_45:


//--------------------- .nv.shared.kernel_cutlass_kernel_cudnngemm_amaxdense_blockscaled_gemm_persistent_amaxSm100BlockScaledPersistentDenseGemmKernel_object_at__TiledMMA_ThrLayoutVMNK11110000_PermutationMNK____MMAAtom_Thr_0 --------------------------
	.section	.nv.shared.kernel_cutlass_kernel_cudnngemm_amaxdense_blockscaled_gemm_persistent_amaxSm100BlockScaledPersistentDenseGemmKernel_object_at__TiledMMA_ThrLayoutVMNK11110000_PermutationMNK____MMAAtom_Thr_0,"aw",@nobits
	.sectionflags	@""
	.align	1024
	.zero		1024


//--------------------- .nv.shared.reserved.0     --------------------------
	.section	.nv.shared.reserved.0,"aw",@nobits
	.align	8
	.weak		__nv_reservedSMEM_offset_0_alias
	.size		__nv_reservedSMEM_offset_0_alias, 0, 64
	.other		__nv_reservedSMEM_offset_0_alias,@"STO_CUDA_RESERVED_SHARED STV_DEFAULT"
__nv_reservedSMEM_offset_0_alias:
	.zero		0
.nv.shared.reserved.0:
	.zero		64
	.weak		__nv_reservedSMEM_allocation_phase
	.type		__nv_reservedSMEM_allocation_phase,@object
	.size		__nv_reservedSMEM_allocation_phase,(.L_0 - __nv_reservedSMEM_allocation_phase)
__nv_reservedSMEM_allocation_phase:
	.zero		1
.L_0:
	.zero		7
	.weak		__nv_reservedSMEM_devtool_atexit_pc
	.type		__nv_reservedSMEM_devtool_atexit_pc,@object
	.size		__nv_reservedSMEM_devtool_atexit_pc,(__nv_reservedSMEM_allocation_mask - __nv_reservedSMEM_devtool_atexit_pc)
__nv_reservedSMEM_devtool_atexit_pc:
	.zero		8
	.weak		__nv_reservedSMEM_allocation_mask
	.type		__nv_reservedSMEM_allocation_mask,@object
	.size		__nv_reservedSMEM_allocation_mask,(.L_2 - __nv_reservedSMEM_allocation_mask)
__nv_reservedSMEM_allocation_mask:
	.zero		4
.L_2:


//--------------------- .nv.constant0.kernel_cutlass_kernel_cudnngemm_amaxdense_blockscaled_gemm_persistent_amaxSm100BlockScaledPersistentDenseGemmKernel_object_at__TiledMMA_ThrLayoutVMNK11110000_PermutationMNK____MMAAtom_Thr_0 --------------------------
	.section	.nv.constant0.kernel_cutlass_kernel_cudnngemm_amaxdense_blockscaled_gemm_persistent_amaxSm100BlockScaledPersistentDenseGemmKernel_object_at__TiledMMA_ThrLayoutVMNK11110000_PermutationMNK____MMAAtom_Thr_0,"a",@progbits
	.sectionflags	@""
	.align	4
.nv.constant0.kernel_cutlass_kernel_cudnngemm_amaxdense_blockscaled_gemm_persistent_amaxSm100BlockScaledPersistentDenseGemmKernel_object_at__TiledMMA_ThrLayoutVMNK11110000_PermutationMNK____MMAAtom_Thr_0:
	.zero		1644


//--------------------- SYMBOLS --------------------------

	.type		.nv.reservedSmem.offset0,@object
	.size		.nv.reservedSmem.offset0,0x4
	.type		.nv.reservedSmem.cap,@object
	.size		.nv.reservedSmem.cap,0x4
